//
// Generated by NVIDIA NVVM Compiler
//
// Compiler Build ID: CL-36424714
// Cuda compilation tools, release 13.0, V13.0.88
// Based on NVVM 20.0.0
//

.version 9.0
.target sm_100
.address_size 64

	// .globl	_Z23DynamicTiledConvolutionPfS_iiPKfiii
// _ZZ16tiledConvolutionPfS_iiPKfiE7imageDS has been demoted
.extern .shared .align 16 .b8 imageDS[];

.visible .entry _Z23DynamicTiledConvolutionPfS_iiPKfiii(
	.param .u64 .ptr .align 1 _Z23DynamicTiledConvolutionPfS_iiPKfiii_param_0,
	.param .u64 .ptr .align 1 _Z23DynamicTiledConvolutionPfS_iiPKfiii_param_1,
	.param .u32 _Z23DynamicTiledConvolutionPfS_iiPKfiii_param_2,
	.param .u32 _Z23DynamicTiledConvolutionPfS_iiPKfiii_param_3,
	.param .u64 .ptr .align 1 _Z23DynamicTiledConvolutionPfS_iiPKfiii_param_4,
	.param .u32 _Z23DynamicTiledConvolutionPfS_iiPKfiii_param_5,
	.param .u32 _Z23DynamicTiledConvolutionPfS_iiPKfiii_param_6,
	.param .u32 _Z23DynamicTiledConvolutionPfS_iiPKfiii_param_7
)
{
	.reg .pred 	%p<23>;
	.reg .b32 	%r<79>;
	.reg .b32 	%f<120>;
	.reg .b64 	%rd<38>;

	ld.param.u64 	%rd6, [_Z23DynamicTiledConvolutionPfS_iiPKfiii_param_0];
	ld.param.u64 	%rd7, [_Z23DynamicTiledConvolutionPfS_iiPKfiii_param_1];
	ld.param.u32 	%r34, [_Z23DynamicTiledConvolutionPfS_iiPKfiii_param_2];
	ld.param.u32 	%r30, [_Z23DynamicTiledConvolutionPfS_iiPKfiii_param_3];
	ld.param.u64 	%rd8, [_Z23DynamicTiledConvolutionPfS_iiPKfiii_param_4];
	ld.param.u32 	%r31, [_Z23DynamicTiledConvolutionPfS_iiPKfiii_param_5];
	ld.param.u32 	%r32, [_Z23DynamicTiledConvolutionPfS_iiPKfiii_param_6];
	ld.param.u32 	%r33, [_Z23DynamicTiledConvolutionPfS_iiPKfiii_param_7];
	cvta.to.global.u64 	%rd1, %rd8;
	mov.u32 	%r1, %tid.x;
	mov.u32 	%r2, %tid.y;
	mov.u32 	%r35, %ctaid.y;
	mad.lo.s32 	%r3, %r32, %r35, %r2;
	mov.u32 	%r36, %ctaid.x;
	mad.lo.s32 	%r4, %r32, %r36, %r1;
	shr.u32 	%r37, %r31, 31;
	add.s32 	%r38, %r31, %r37;
	shr.s32 	%r39, %r38, 1;
	sub.s32 	%r5, %r3, %r39;
	sub.s32 	%r40, %r4, %r39;
	setp.ge.s32 	%p1, %r5, %r30;
	setp.ge.s32 	%p2, %r40, %r34;
	or.pred  	%p3, %p1, %p2;
	setp.lt.s32 	%p4, %r5, 0;
	or.pred  	%p5, %p4, %p3;
	setp.lt.s32 	%p6, %r40, 0;
	or.pred  	%p7, %p5, %p6;
	@%p7 bra 	$L__BB0_2;
	cvta.to.global.u64 	%rd9, %rd6;
	mad.lo.s32 	%r46, %r5, %r34, %r40;
	mul.wide.s32 	%rd10, %r46, 4;
	add.s64 	%rd11, %rd9, %rd10;
	ld.global.f32 	%f17, [%rd11];
	mad.lo.s32 	%r47, %r33, %r2, %r1;
	shl.b32 	%r48, %r47, 2;
	mov.u32 	%r49, imageDS;
	add.s32 	%r50, %r49, %r48;
	st.shared.f32 	[%r50], %f17;
	bra.uni 	$L__BB0_3;
$L__BB0_2:
	mad.lo.s32 	%r41, %r33, %r2, %r1;
	shl.b32 	%r42, %r41, 2;
	mov.u32 	%r43, imageDS;
	add.s32 	%r44, %r43, %r42;
	mov.b32 	%r45, 0;
	st.shared.u32 	[%r44], %r45;
$L__BB0_3:
	bar.sync 	0;
	max.s32 	%r51, %r2, %r1;
	setp.ge.s32 	%p8, %r51, %r32;
	@%p8 bra 	$L__BB0_22;
	setp.lt.s32 	%p9, %r31, 1;
	mov.f32 	%f118, 0f00000000;
	@%p9 bra 	$L__BB0_20;
	and.b32  	%r7, %r31, 15;
	add.s32 	%r8, %r7, -1;
	and.b32  	%r9, %r31, 7;
	add.s32 	%r10, %r9, -1;
	and.b32  	%r11, %r31, 2147483632;
	and.b32  	%r12, %r31, 3;
	neg.s32 	%r13, %r11;
	mov.f32 	%f118, 0f00000000;
	mov.b32 	%r73, 0;
$L__BB0_6:
	setp.lt.u32 	%p10, %r31, 16;
	mul.lo.s32 	%r15, %r73, %r31;
	add.s32 	%r54, %r73, %r2;
	mad.lo.s32 	%r16, %r54, %r33, %r1;
	mov.b32 	%r77, 0;
	@%p10 bra 	$L__BB0_9;
	shl.b32 	%r55, %r16, 2;
	mov.u32 	%r56, imageDS;
	add.s32 	%r57, %r56, %r55;
	add.s32 	%r74, %r57, 32;
	mul.wide.u32 	%rd12, %r15, 4;
	add.s64 	%rd13, %rd1, %rd12;
	add.s64 	%rd37, %rd13, 32;
	mov.u32 	%r75, %r13;
$L__BB0_8:
	.pragma "nounroll";
	ld.global.nc.f32 	%f21, [%rd37+-32];
	ld.shared.f32 	%f22, [%r74+-32];
	fma.rn.f32 	%f23, %f21, %f22, %f118;
	ld.global.nc.f32 	%f24, [%rd37+-28];
	ld.shared.f32 	%f25, [%r74+-28];
	fma.rn.f32 	%f26, %f24, %f25, %f23;
	ld.global.nc.f32 	%f27, [%rd37+-24];
	ld.shared.f32 	%f28, [%r74+-24];
	fma.rn.f32 	%f29, %f27, %f28, %f26;
	ld.global.nc.f32 	%f30, [%rd37+-20];
	ld.shared.f32 	%f31, [%r74+-20];
	fma.rn.f32 	%f32, %f30, %f31, %f29;
	ld.global.nc.f32 	%f33, [%rd37+-16];
	ld.shared.f32 	%f34, [%r74+-16];
	fma.rn.f32 	%f35, %f33, %f34, %f32;
	ld.global.nc.f32 	%f36, [%rd37+-12];
	ld.shared.f32 	%f37, [%r74+-12];
	fma.rn.f32 	%f38, %f36, %f37, %f35;
	ld.global.nc.f32 	%f39, [%rd37+-8];
	ld.shared.f32 	%f40, [%r74+-8];
	fma.rn.f32 	%f41, %f39, %f40, %f38;
	ld.global.nc.f32 	%f42, [%rd37+-4];
	ld.shared.f32 	%f43, [%r74+-4];
	fma.rn.f32 	%f44, %f42, %f43, %f41;
	ld.global.nc.f32 	%f45, [%rd37];
	ld.shared.f32 	%f46, [%r74];
	fma.rn.f32 	%f47, %f45, %f46, %f44;
	ld.global.nc.f32 	%f48, [%rd37+4];
	ld.shared.f32 	%f49, [%r74+4];
	fma.rn.f32 	%f50, %f48, %f49, %f47;
	ld.global.nc.f32 	%f51, [%rd37+8];
	ld.shared.f32 	%f52, [%r74+8];
	fma.rn.f32 	%f53, %f51, %f52, %f50;
	ld.global.nc.f32 	%f54, [%rd37+12];
	ld.shared.f32 	%f55, [%r74+12];
	fma.rn.f32 	%f56, %f54, %f55, %f53;
	ld.global.nc.f32 	%f57, [%rd37+16];
	ld.shared.f32 	%f58, [%r74+16];
	fma.rn.f32 	%f59, %f57, %f58, %f56;
	ld.global.nc.f32 	%f60, [%rd37+20];
	ld.shared.f32 	%f61, [%r74+20];
	fma.rn.f32 	%f62, %f60, %f61, %f59;
	ld.global.nc.f32 	%f63, [%rd37+24];
	ld.shared.f32 	%f64, [%r74+24];
	fma.rn.f32 	%f65, %f63, %f64, %f62;
	ld.global.nc.f32 	%f66, [%rd37+28];
	ld.shared.f32 	%f67, [%r74+28];
	fma.rn.f32 	%f118, %f66, %f67, %f65;
	add.s32 	%r75, %r75, 16;
	add.s32 	%r74, %r74, 64;
	add.s64 	%rd37, %rd37, 64;
	setp.ne.s32 	%p11, %r75, 0;
	mov.u32 	%r77, %r11;
	@%p11 bra 	$L__BB0_8;
$L__BB0_9:
	setp.eq.s32 	%p12, %r7, 0;
	@%p12 bra 	$L__BB0_19;
	setp.lt.u32 	%p13, %r8, 7;
	@%p13 bra 	$L__BB0_12;
	add.s32 	%r58, %r77, %r15;
	mul.wide.u32 	%rd14, %r58, 4;
	add.s64 	%rd15, %rd1, %rd14;
	ld.global.nc.f32 	%f69, [%rd15];
	add.s32 	%r59, %r16, %r77;
	shl.b32 	%r60, %r59, 2;
	mov.u32 	%r61, imageDS;
	add.s32 	%r62, %r61, %r60;
	ld.shared.f32 	%f70, [%r62];
	fma.rn.f32 	%f71, %f69, %f70, %f118;
	cvt.u64.u32 	%rd16, %r15;
	cvt.u64.u32 	%rd17, %r77;
	add.s64 	%rd18, %rd17, %rd16;
	shl.b64 	%rd19, %rd18, 2;
	add.s64 	%rd20, %rd1, %rd19;
	ld.global.nc.f32 	%f72, [%rd20+4];
	ld.shared.f32 	%f73, [%r62+4];
	fma.rn.f32 	%f74, %f72, %f73, %f71;
	ld.global.nc.f32 	%f75, [%rd20+8];
	ld.shared.f32 	%f76, [%r62+8];
	fma.rn.f32 	%f77, %f75, %f76, %f74;
	ld.global.nc.f32 	%f78, [%rd20+12];
	ld.shared.f32 	%f79, [%r62+12];
	fma.rn.f32 	%f80, %f78, %f79, %f77;
	ld.global.nc.f32 	%f81, [%rd20+16];
	ld.shared.f32 	%f82, [%r62+16];
	fma.rn.f32 	%f83, %f81, %f82, %f80;
	ld.global.nc.f32 	%f84, [%rd20+20];
	ld.shared.f32 	%f85, [%r62+20];
	fma.rn.f32 	%f86, %f84, %f85, %f83;
	ld.global.nc.f32 	%f87, [%rd20+24];
	ld.shared.f32 	%f88, [%r62+24];
	fma.rn.f32 	%f89, %f87, %f88, %f86;
	ld.global.nc.f32 	%f90, [%rd20+28];
	ld.shared.f32 	%f91, [%r62+28];
	fma.rn.f32 	%f118, %f90, %f91, %f89;
	add.s32 	%r77, %r77, 8;
$L__BB0_12:
	setp.eq.s32 	%p14, %r9, 0;
	@%p14 bra 	$L__BB0_19;
	setp.lt.u32 	%p15, %r10, 3;
	@%p15 bra 	$L__BB0_15;
	add.s32 	%r63, %r77, %r15;
	mul.wide.u32 	%rd21, %r63, 4;
	add.s64 	%rd22, %rd1, %rd21;
	ld.global.nc.f32 	%f93, [%rd22];
	add.s32 	%r64, %r16, %r77;
	shl.b32 	%r65, %r64, 2;
	mov.u32 	%r66, imageDS;
	add.s32 	%r67, %r66, %r65;
	ld.shared.f32 	%f94, [%r67];
	fma.rn.f32 	%f95, %f93, %f94, %f118;
	cvt.u64.u32 	%rd23, %r15;
	cvt.u64.u32 	%rd24, %r77;
	add.s64 	%rd25, %rd24, %rd23;
	shl.b64 	%rd26, %rd25, 2;
	add.s64 	%rd27, %rd1, %rd26;
	ld.global.nc.f32 	%f96, [%rd27+4];
	ld.shared.f32 	%f97, [%r67+4];
	fma.rn.f32 	%f98, %f96, %f97, %f95;
	ld.global.nc.f32 	%f99, [%rd27+8];
	ld.shared.f32 	%f100, [%r67+8];
	fma.rn.f32 	%f101, %f99, %f100, %f98;
	ld.global.nc.f32 	%f102, [%rd27+12];
	ld.shared.f32 	%f103, [%r67+12];
	fma.rn.f32 	%f118, %f102, %f103, %f101;
	add.s32 	%r77, %r77, 4;
$L__BB0_15:
	setp.eq.s32 	%p16, %r12, 0;
	@%p16 bra 	$L__BB0_19;
	setp.eq.s32 	%p17, %r12, 1;
	add.s32 	%r68, %r77, %r15;
	mul.wide.u32 	%rd28, %r68, 4;
	add.s64 	%rd29, %rd1, %rd28;
	ld.global.nc.f32 	%f104, [%rd29];
	add.s32 	%r69, %r16, %r77;
	shl.b32 	%r70, %r69, 2;
	mov.u32 	%r71, imageDS;
	add.s32 	%r27, %r71, %r70;
	ld.shared.f32 	%f105, [%r27];
	fma.rn.f32 	%f118, %f104, %f105, %f118;
	@%p17 bra 	$L__BB0_19;
	setp.eq.s32 	%p18, %r12, 2;
	cvt.u64.u32 	%rd30, %r15;
	cvt.u64.u32 	%rd31, %r77;
	add.s64 	%rd32, %rd31, %rd30;
	shl.b64 	%rd33, %rd32, 2;
	add.s64 	%rd5, %rd1, %rd33;
	ld.global.nc.f32 	%f106, [%rd5+4];
	ld.shared.f32 	%f107, [%r27+4];
	fma.rn.f32 	%f118, %f106, %f107, %f118;
	@%p18 bra 	$L__BB0_19;
	ld.global.nc.f32 	%f108, [%rd5+8];
	ld.shared.f32 	%f109, [%r27+8];
	fma.rn.f32 	%f118, %f108, %f109, %f118;
$L__BB0_19:
	add.s32 	%r73, %r73, 1;
	setp.ne.s32 	%p19, %r73, %r31;
	@%p19 bra 	$L__BB0_6;
$L__BB0_20:
	setp.ge.s32 	%p20, %r3, %r30;
	setp.ge.s32 	%p21, %r4, %r34;
	or.pred  	%p22, %p20, %p21;
	@%p22 bra 	$L__BB0_22;
	mad.lo.s32 	%r72, %r3, %r34, %r4;
	cvta.to.global.u64 	%rd34, %rd7;
	mul.wide.s32 	%rd35, %r72, 4;
	add.s64 	%rd36, %rd34, %rd35;
	st.global.f32 	[%rd36], %f118;
$L__BB0_22:
	ret;

}
	// .globl	_Z16tiledConvolutionPfS_iiPKfi
.visible .entry _Z16tiledConvolutionPfS_iiPKfi(
	.param .u64 .ptr .align 1 _Z16tiledConvolutionPfS_iiPKfi_param_0,
	.param .u64 .ptr .align 1 _Z16tiledConvolutionPfS_iiPKfi_param_1,
	.param .u32 _Z16tiledConvolutionPfS_iiPKfi_param_2,
	.param .u32 _Z16tiledConvolutionPfS_iiPKfi_param_3,
	.param .u64 .ptr .align 1 _Z16tiledConvolutionPfS_iiPKfi_param_4,
	.param .u32 _Z16tiledConvolutionPfS_iiPKfi_param_5
)
{
	.reg .pred 	%p<23>;
	.reg .b32 	%r<81>;
	.reg .b32 	%f<120>;
	.reg .b64 	%rd<38>;
	// demoted variable
	.shared .align 4 .b8 _ZZ16tiledConvolutionPfS_iiPKfiE7imageDS[4096];
	ld.param.u64 	%rd6, [_Z16tiledConvolutionPfS_iiPKfi_param_0];
	ld.param.u64 	%rd7, [_Z16tiledConvolutionPfS_iiPKfi_param_1];
	ld.param.u32 	%r34, [_Z16tiledConvolutionPfS_iiPKfi_param_2];
	ld.param.u32 	%r32, [_Z16tiledConvolutionPfS_iiPKfi_param_3];
	ld.param.u64 	%rd8, [_Z16tiledConvolutionPfS_iiPKfi_param_4];
	ld.param.u32 	%r33, [_Z16tiledConvolutionPfS_iiPKfi_param_5];
	cvta.to.global.u64 	%rd1, %rd8;
	mov.u32 	%r1, %tid.x;
	mov.u32 	%r2, %tid.y;
	mov.u32 	%r35, %ctaid.y;
	mad.lo.s32 	%r3, %r35, 26, %r2;
	mov.u32 	%r36, %ctaid.x;
	mad.lo.s32 	%r4, %r36, 26, %r1;
	shr.u32 	%r37, %r33, 31;
	add.s32 	%r38, %r33, %r37;
	shr.s32 	%r39, %r38, 1;
	sub.s32 	%r5, %r3, %r39;
	sub.s32 	%r40, %r4, %r39;
	setp.ge.s32 	%p1, %r5, %r32;
	setp.ge.s32 	%p2, %r40, %r34;
	or.pred  	%p3, %p1, %p2;
	setp.lt.s32 	%p4, %r5, 0;
	or.pred  	%p5, %p4, %p3;
	setp.lt.s32 	%p6, %r40, 0;
	or.pred  	%p7, %p5, %p6;
	@%p7 bra 	$L__BB1_2;
	cvta.to.global.u64 	%rd9, %rd6;
	mad.lo.s32 	%r47, %r5, %r34, %r40;
	mul.wide.s32 	%rd10, %r47, 4;
	add.s64 	%rd11, %rd9, %rd10;
	ld.global.f32 	%f17, [%rd11];
	shl.b32 	%r48, %r2, 7;
	mov.u32 	%r49, _ZZ16tiledConvolutionPfS_iiPKfiE7imageDS;
	add.s32 	%r50, %r49, %r48;
	shl.b32 	%r51, %r1, 2;
	add.s32 	%r52, %r50, %r51;
	st.shared.f32 	[%r52], %f17;
	bra.uni 	$L__BB1_3;
$L__BB1_2:
	shl.b32 	%r41, %r2, 7;
	mov.u32 	%r42, _ZZ16tiledConvolutionPfS_iiPKfiE7imageDS;
	add.s32 	%r43, %r42, %r41;
	shl.b32 	%r44, %r1, 2;
	add.s32 	%r45, %r43, %r44;
	mov.b32 	%r46, 0;
	st.shared.u32 	[%r45], %r46;
$L__BB1_3:
	bar.sync 	0;
	max.u32 	%r54, %r2, %r1;
	setp.gt.u32 	%p8, %r54, 25;
	@%p8 bra 	$L__BB1_22;
	setp.lt.s32 	%p9, %r33, 1;
	mov.f32 	%f118, 0f00000000;
	@%p9 bra 	$L__BB1_20;
	and.b32  	%r7, %r33, 15;
	add.s32 	%r8, %r7, -1;
	and.b32  	%r9, %r33, 7;
	add.s32 	%r10, %r9, -1;
	and.b32  	%r11, %r33, 2147483632;
	and.b32  	%r12, %r33, 3;
	neg.s32 	%r13, %r11;
	shl.b32 	%r56, %r1, 2;
	mov.u32 	%r57, _ZZ16tiledConvolutionPfS_iiPKfiE7imageDS;
	add.s32 	%r58, %r56, %r57;
	add.s32 	%r14, %r58, 32;
	mov.f32 	%f118, 0f00000000;
	mov.b32 	%r75, 0;
$L__BB1_6:
	setp.lt.u32 	%p10, %r33, 16;
	mul.lo.s32 	%r16, %r75, %r33;
	add.s32 	%r17, %r75, %r2;
	mov.b32 	%r79, 0;
	@%p10 bra 	$L__BB1_9;
	mul.wide.u32 	%rd12, %r16, 4;
	add.s64 	%rd13, %rd1, %rd12;
	add.s64 	%rd37, %rd13, 32;
	shl.b32 	%r60, %r17, 7;
	add.s32 	%r76, %r14, %r60;
	mov.u32 	%r77, %r13;
$L__BB1_8:
	.pragma "nounroll";
	ld.global.nc.f32 	%f21, [%rd37+-32];
	ld.shared.f32 	%f22, [%r76+-32];
	fma.rn.f32 	%f23, %f21, %f22, %f118;
	ld.global.nc.f32 	%f24, [%rd37+-28];
	ld.shared.f32 	%f25, [%r76+-28];
	fma.rn.f32 	%f26, %f24, %f25, %f23;
	ld.global.nc.f32 	%f27, [%rd37+-24];
	ld.shared.f32 	%f28, [%r76+-24];
	fma.rn.f32 	%f29, %f27, %f28, %f26;
	ld.global.nc.f32 	%f30, [%rd37+-20];
	ld.shared.f32 	%f31, [%r76+-20];
	fma.rn.f32 	%f32, %f30, %f31, %f29;
	ld.global.nc.f32 	%f33, [%rd37+-16];
	ld.shared.f32 	%f34, [%r76+-16];
	fma.rn.f32 	%f35, %f33, %f34, %f32;
	ld.global.nc.f32 	%f36, [%rd37+-12];
	ld.shared.f32 	%f37, [%r76+-12];
	fma.rn.f32 	%f38, %f36, %f37, %f35;
	ld.global.nc.f32 	%f39, [%rd37+-8];
	ld.shared.f32 	%f40, [%r76+-8];
	fma.rn.f32 	%f41, %f39, %f40, %f38;
	ld.global.nc.f32 	%f42, [%rd37+-4];
	ld.shared.f32 	%f43, [%r76+-4];
	fma.rn.f32 	%f44, %f42, %f43, %f41;
	ld.global.nc.f32 	%f45, [%rd37];
	ld.shared.f32 	%f46, [%r76];
	fma.rn.f32 	%f47, %f45, %f46, %f44;
	ld.global.nc.f32 	%f48, [%rd37+4];
	ld.shared.f32 	%f49, [%r76+4];
	fma.rn.f32 	%f50, %f48, %f49, %f47;
	ld.global.nc.f32 	%f51, [%rd37+8];
	ld.shared.f32 	%f52, [%r76+8];
	fma.rn.f32 	%f53, %f51, %f52, %f50;
	ld.global.nc.f32 	%f54, [%rd37+12];
	ld.shared.f32 	%f55, [%r76+12];
	fma.rn.f32 	%f56, %f54, %f55, %f53;
	ld.global.nc.f32 	%f57, [%rd37+16];
	ld.shared.f32 	%f58, [%r76+16];
	fma.rn.f32 	%f59, %f57, %f58, %f56;
	ld.global.nc.f32 	%f60, [%rd37+20];
	ld.shared.f32 	%f61, [%r76+20];
	fma.rn.f32 	%f62, %f60, %f61, %f59;
	ld.global.nc.f32 	%f63, [%rd37+24];
	ld.shared.f32 	%f64, [%r76+24];
	fma.rn.f32 	%f65, %f63, %f64, %f62;
	ld.global.nc.f32 	%f66, [%rd37+28];
	ld.shared.f32 	%f67, [%r76+28];
	fma.rn.f32 	%f118, %f66, %f67, %f65;
	add.s32 	%r77, %r77, 16;
	add.s64 	%rd37, %rd37, 64;
	add.s32 	%r76, %r76, 64;
	setp.ne.s32 	%p11, %r77, 0;
	mov.u32 	%r79, %r11;
	@%p11 bra 	$L__BB1_8;
$L__BB1_9:
	setp.eq.s32 	%p12, %r7, 0;
	@%p12 bra 	$L__BB1_19;
	shl.b32 	%r61, %r17, 7;
	add.s32 	%r24, %r57, %r61;
	setp.lt.u32 	%p13, %r8, 7;
	@%p13 bra 	$L__BB1_12;
	add.s32 	%r63, %r79, %r16;
	mul.wide.u32 	%rd14, %r63, 4;
	add.s64 	%rd15, %rd1, %rd14;
	ld.global.nc.f32 	%f69, [%rd15];
	add.s32 	%r64, %r79, %r1;
	shl.b32 	%r65, %r64, 2;
	add.s32 	%r66, %r24, %r65;
	ld.shared.f32 	%f70, [%r66];
	fma.rn.f32 	%f71, %f69, %f70, %f118;
	cvt.u64.u32 	%rd16, %r16;
	cvt.u64.u32 	%rd17, %r79;
	add.s64 	%rd18, %rd17, %rd16;
	shl.b64 	%rd19, %rd18, 2;
	add.s64 	%rd20, %rd1, %rd19;
	ld.global.nc.f32 	%f72, [%rd20+4];
	ld.shared.f32 	%f73, [%r66+4];
	fma.rn.f32 	%f74, %f72, %f73, %f71;
	ld.global.nc.f32 	%f75, [%rd20+8];
	ld.shared.f32 	%f76, [%r66+8];
	fma.rn.f32 	%f77, %f75, %f76, %f74;
	ld.global.nc.f32 	%f78, [%rd20+12];
	ld.shared.f32 	%f79, [%r66+12];
	fma.rn.f32 	%f80, %f78, %f79, %f77;
	ld.global.nc.f32 	%f81, [%rd20+16];
	ld.shared.f32 	%f82, [%r66+16];
	fma.rn.f32 	%f83, %f81, %f82, %f80;
	ld.global.nc.f32 	%f84, [%rd20+20];
	ld.shared.f32 	%f85, [%r66+20];
	fma.rn.f32 	%f86, %f84, %f85, %f83;
	ld.global.nc.f32 	%f87, [%rd20+24];
	ld.shared.f32 	%f88, [%r66+24];
	fma.rn.f32 	%f89, %f87, %f88, %f86;
	ld.global.nc.f32 	%f90, [%rd20+28];
	ld.shared.f32 	%f91, [%r66+28];
	fma.rn.f32 	%f118, %f90, %f91, %f89;
	add.s32 	%r79, %r79, 8;
$L__BB1_12:
	setp.eq.s32 	%p14, %r9, 0;
	@%p14 bra 	$L__BB1_19;
	setp.lt.u32 	%p15, %r10, 3;
	@%p15 bra 	$L__BB1_15;
	add.s32 	%r67, %r79, %r16;
	mul.wide.u32 	%rd21, %r67, 4;
	add.s64 	%rd22, %rd1, %rd21;
	ld.global.nc.f32 	%f93, [%rd22];
	add.s32 	%r68, %r79, %r1;
	shl.b32 	%r69, %r68, 2;
	add.s32 	%r70, %r24, %r69;
	ld.shared.f32 	%f94, [%r70];
	fma.rn.f32 	%f95, %f93, %f94, %f118;
	cvt.u64.u32 	%rd23, %r16;
	cvt.u64.u32 	%rd24, %r79;
	add.s64 	%rd25, %rd24, %rd23;
	shl.b64 	%rd26, %rd25, 2;
	add.s64 	%rd27, %rd1, %rd26;
	ld.global.nc.f32 	%f96, [%rd27+4];
	ld.shared.f32 	%f97, [%r70+4];
	fma.rn.f32 	%f98, %f96, %f97, %f95;
	ld.global.nc.f32 	%f99, [%rd27+8];
	ld.shared.f32 	%f100, [%r70+8];
	fma.rn.f32 	%f101, %f99, %f100, %f98;
	ld.global.nc.f32 	%f102, [%rd27+12];
	ld.shared.f32 	%f103, [%r70+12];
	fma.rn.f32 	%f118, %f102, %f103, %f101;
	add.s32 	%r79, %r79, 4;
$L__BB1_15:
	setp.eq.s32 	%p16, %r12, 0;
	@%p16 bra 	$L__BB1_19;
	setp.eq.s32 	%p17, %r12, 1;
	add.s32 	%r71, %r79, %r16;
	mul.wide.u32 	%rd28, %r71, 4;
	add.s64 	%rd29, %rd1, %rd28;
	ld.global.nc.f32 	%f104, [%rd29];
	add.s32 	%r72, %r79, %r1;
	shl.b32 	%r73, %r72, 2;
	add.s32 	%r29, %r24, %r73;
	ld.shared.f32 	%f105, [%r29];
	fma.rn.f32 	%f118, %f104, %f105, %f118;
	@%p17 bra 	$L__BB1_19;
	setp.eq.s32 	%p18, %r12, 2;
	cvt.u64.u32 	%rd30, %r16;
	cvt.u64.u32 	%rd31, %r79;
	add.s64 	%rd32, %rd31, %rd30;
	shl.b64 	%rd33, %rd32, 2;
	add.s64 	%rd5, %rd1, %rd33;
	ld.global.nc.f32 	%f106, [%rd5+4];
	ld.shared.f32 	%f107, [%r29+4];
	fma.rn.f32 	%f118, %f106, %f107, %f118;
	@%p18 bra 	$L__BB1_19;
	ld.global.nc.f32 	%f108, [%rd5+8];
	ld.shared.f32 	%f109, [%r29+8];
	fma.rn.f32 	%f118, %f108, %f109, %f118;
$L__BB1_19:
	add.s32 	%r75, %r75, 1;
	setp.ne.s32 	%p19, %r75, %r33;
	@%p19 bra 	$L__BB1_6;
$L__BB1_20:
	setp.ge.s32 	%p20, %r3, %r32;
	setp.ge.s32 	%p21, %r4, %r34;
	or.pred  	%p22, %p21, %p20;
	@%p22 bra 	$L__BB1_22;
	mad.lo.s32 	%r74, %r34, %r3, %r4;
	cvta.to.global.u64 	%rd34, %rd7;
	mul.wide.s32 	%rd35, %r74, 4;
	add.s64 	%rd36, %rd34, %rd35;
	st.global.f32 	[%rd36], %f118;
$L__BB1_22:
	ret;

}
	// .globl	_Z16naiveConvolutionPfS_iiS_i
.visible .entry _Z16naiveConvolutionPfS_iiS_i(
	.param .u64 .ptr .align 1 _Z16naiveConvolutionPfS_iiS_i_param_0,
	.param .u64 .ptr .align 1 _Z16naiveConvolutionPfS_iiS_i_param_1,
	.param .u32 _Z16naiveConvolutionPfS_iiS_i_param_2,
	.param .u32 _Z16naiveConvolutionPfS_iiS_i_param_3,
	.param .u64 .ptr .align 1 _Z16naiveConvolutionPfS_iiS_i_param_4,
	.param .u32 _Z16naiveConvolutionPfS_iiS_i_param_5
)
{
	.reg .pred 	%p<88>;
	.reg .b32 	%r<112>;
	.reg .b32 	%f<99>;
	.reg .b64 	%rd<47>;

	ld.param.u64 	%rd7, [_Z16naiveConvolutionPfS_iiS_i_param_0];
	ld.param.u64 	%rd6, [_Z16naiveConvolutionPfS_iiS_i_param_1];
	ld.param.u32 	%r45, [_Z16naiveConvolutionPfS_iiS_i_param_2];
	ld.param.u32 	%r43, [_Z16naiveConvolutionPfS_iiS_i_param_3];
	ld.param.u64 	%rd8, [_Z16naiveConvolutionPfS_iiS_i_param_4];
	ld.param.u32 	%r44, [_Z16naiveConvolutionPfS_iiS_i_param_5];
	cvta.to.global.u64 	%rd1, %rd7;
	cvta.to.global.u64 	%rd2, %rd8;
	mov.u32 	%r46, %ntid.x;
	mov.u32 	%r47, %ctaid.x;
	mov.u32 	%r48, %tid.x;
	mad.lo.s32 	%r1, %r46, %r47, %r48;
	mov.u32 	%r49, %ntid.y;
	mov.u32 	%r50, %ctaid.y;
	mov.u32 	%r51, %tid.y;
	mad.lo.s32 	%r52, %r49, %r50, %r51;
	setp.ge.s32 	%p1, %r1, %r43;
	setp.ge.s32 	%p2, %r52, %r45;
	or.pred  	%p3, %p1, %p2;
	@%p3 bra 	$L__BB2_46;
	shr.u32 	%r53, %r44, 31;
	add.s32 	%r54, %r44, %r53;
	shr.s32 	%r3, %r54, 1;
	neg.s32 	%r103, %r3;
	setp.lt.s32 	%p4, %r44, -1;
	mov.f32 	%f97, 0f00000000;
	@%p4 bra 	$L__BB2_45;
	abs.s32 	%r5, %r3;
	add.s32 	%r6, %r3, %r5;
	add.s32 	%r55, %r6, 1;
	and.b32  	%r7, %r55, 7;
	mov.f32 	%f97, 0f00000000;
$L__BB2_3:
	mov.u32 	%r8, %r103;
	neg.s32 	%r110, %r3;
	setp.lt.u32 	%p5, %r6, 7;
	add.s32 	%r10, %r8, %r1;
	add.s32 	%r56, %r8, %r3;
	mul.lo.s32 	%r104, %r56, %r44;
	add.s32 	%r12, %r104, %r3;
	mul.lo.s32 	%r13, %r10, %r45;
	@%p5 bra 	$L__BB2_23;
	add.s32 	%r57, %r6, 1;
	and.b32  	%r58, %r57, -8;
	neg.s32 	%r107, %r58;
	sub.s32 	%r108, 3, %r3;
	sub.s32 	%r106, %r52, %r3;
	add.s32 	%r105, %r106, %r13;
$L__BB2_5:
	.pragma "nounroll";
	setp.ge.s32 	%p6, %r10, %r43;
	or.b32  	%r59, %r10, %r106;
	setp.lt.s32 	%p7, %r59, 0;
	setp.ge.s32 	%p8, %r106, %r45;
	or.pred  	%p9, %p6, %p8;
	mul.wide.s32 	%rd9, %r104, 4;
	add.s64 	%rd3, %rd2, %rd9;
	or.pred  	%p10, %p9, %p7;
	@%p10 bra 	$L__BB2_7;
	ld.global.f32 	%f43, [%rd3];
	mul.wide.u32 	%rd10, %r105, 4;
	add.s64 	%rd11, %rd1, %rd10;
	ld.global.f32 	%f44, [%rd11];
	fma.rn.f32 	%f97, %f43, %f44, %f97;
$L__BB2_7:
	add.s32 	%r60, %r106, 1;
	or.b32  	%r61, %r10, %r60;
	setp.lt.s32 	%p12, %r61, 0;
	setp.ge.s32 	%p13, %r60, %r45;
	or.pred  	%p14, %p6, %p13;
	or.pred  	%p15, %p14, %p12;
	@%p15 bra 	$L__BB2_9;
	ld.global.f32 	%f45, [%rd3+4];
	add.s32 	%r62, %r105, 1;
	mul.wide.u32 	%rd12, %r62, 4;
	add.s64 	%rd13, %rd1, %rd12;
	ld.global.f32 	%f46, [%rd13];
	fma.rn.f32 	%f97, %f45, %f46, %f97;
$L__BB2_9:
	add.s32 	%r63, %r106, 2;
	or.b32  	%r64, %r10, %r63;
	setp.lt.s32 	%p17, %r64, 0;
	setp.ge.s32 	%p18, %r63, %r45;
	or.pred  	%p19, %p6, %p18;
	or.pred  	%p20, %p19, %p17;
	@%p20 bra 	$L__BB2_11;
	ld.global.f32 	%f47, [%rd3+8];
	add.s32 	%r65, %r105, 2;
	mul.wide.u32 	%rd14, %r65, 4;
	add.s64 	%rd15, %rd1, %rd14;
	ld.global.f32 	%f48, [%rd15];
	fma.rn.f32 	%f97, %f47, %f48, %f97;
$L__BB2_11:
	add.s32 	%r66, %r106, 3;
	or.b32  	%r67, %r10, %r66;
	setp.lt.s32 	%p22, %r67, 0;
	setp.ge.s32 	%p23, %r66, %r45;
	or.pred  	%p24, %p6, %p23;
	or.pred  	%p25, %p24, %p22;
	@%p25 bra 	$L__BB2_13;
	ld.global.f32 	%f49, [%rd3+12];
	add.s32 	%r68, %r105, 3;
	mul.wide.u32 	%rd16, %r68, 4;
	add.s64 	%rd17, %rd1, %rd16;
	ld.global.f32 	%f50, [%rd17];
	fma.rn.f32 	%f97, %f49, %f50, %f97;
$L__BB2_13:
	add.s32 	%r69, %r106, 4;
	or.b32  	%r70, %r10, %r69;
	setp.lt.s32 	%p27, %r70, 0;
	setp.ge.s32 	%p28, %r69, %r45;
	or.pred  	%p29, %p6, %p28;
	or.pred  	%p30, %p29, %p27;
	@%p30 bra 	$L__BB2_15;
	ld.global.f32 	%f51, [%rd3+16];
	add.s32 	%r71, %r105, 4;
	mul.wide.u32 	%rd18, %r71, 4;
	add.s64 	%rd19, %rd1, %rd18;
	ld.global.f32 	%f52, [%rd19];
	fma.rn.f32 	%f97, %f51, %f52, %f97;
$L__BB2_15:
	add.s32 	%r72, %r106, 5;
	or.b32  	%r73, %r10, %r72;
	setp.lt.s32 	%p32, %r73, 0;
	setp.ge.s32 	%p33, %r72, %r45;
	or.pred  	%p34, %p6, %p33;
	or.pred  	%p35, %p34, %p32;
	@%p35 bra 	$L__BB2_17;
	ld.global.f32 	%f53, [%rd3+20];
	add.s32 	%r74, %r105, 5;
	mul.wide.u32 	%rd20, %r74, 4;
	add.s64 	%rd21, %rd1, %rd20;
	ld.global.f32 	%f54, [%rd21];
	fma.rn.f32 	%f97, %f53, %f54, %f97;
$L__BB2_17:
	add.s32 	%r75, %r106, 6;
	or.b32  	%r76, %r10, %r75;
	setp.lt.s32 	%p37, %r76, 0;
	setp.ge.s32 	%p38, %r75, %r45;
	or.pred  	%p39, %p6, %p38;
	or.pred  	%p40, %p39, %p37;
	@%p40 bra 	$L__BB2_19;
	ld.global.f32 	%f55, [%rd3+24];
	add.s32 	%r77, %r105, 6;
	mul.wide.u32 	%rd22, %r77, 4;
	add.s64 	%rd23, %rd1, %rd22;
	ld.global.f32 	%f56, [%rd23];
	fma.rn.f32 	%f97, %f55, %f56, %f97;
$L__BB2_19:
	add.s32 	%r78, %r106, 7;
	or.b32  	%r79, %r10, %r78;
	setp.lt.s32 	%p42, %r79, 0;
	setp.ge.s32 	%p43, %r78, %r45;
	or.pred  	%p44, %p6, %p43;
	or.pred  	%p45, %p44, %p42;
	@%p45 bra 	$L__BB2_21;
	ld.global.f32 	%f57, [%rd3+28];
	add.s32 	%r80, %r105, 7;
	mul.wide.u32 	%rd24, %r80, 4;
	add.s64 	%rd25, %rd1, %rd24;
	ld.global.f32 	%f58, [%rd25];
	fma.rn.f32 	%f97, %f57, %f58, %f97;
$L__BB2_21:
	add.s32 	%r108, %r108, 8;
	add.s32 	%r107, %r107, 8;
	add.s32 	%r106, %r106, 8;
	add.s32 	%r105, %r105, 8;
	add.s32 	%r104, %r104, 8;
	setp.ne.s32 	%p46, %r107, 0;
	@%p46 bra 	$L__BB2_5;
	add.s32 	%r110, %r108, -3;
$L__BB2_23:
	setp.eq.s32 	%p47, %r7, 0;
	@%p47 bra 	$L__BB2_44;
	add.s32 	%r81, %r7, -1;
	setp.lt.u32 	%p48, %r81, 3;
	@%p48 bra 	$L__BB2_34;
	setp.ge.s32 	%p49, %r10, %r43;
	add.s32 	%r30, %r110, %r52;
	or.b32  	%r82, %r10, %r30;
	setp.lt.s32 	%p50, %r82, 0;
	setp.ge.s32 	%p51, %r30, %r45;
	or.pred  	%p52, %p49, %p51;
	add.s32 	%r83, %r12, %r110;
	mul.wide.s32 	%rd26, %r83, 4;
	add.s64 	%rd4, %rd2, %rd26;
	or.pred  	%p53, %p52, %p50;
	@%p53 bra 	$L__BB2_27;
	ld.global.f32 	%f60, [%rd4];
	add.s32 	%r84, %r30, %r13;
	mul.wide.u32 	%rd27, %r84, 4;
	add.s64 	%rd28, %rd1, %rd27;
	ld.global.f32 	%f61, [%rd28];
	fma.rn.f32 	%f97, %f60, %f61, %f97;
$L__BB2_27:
	add.s32 	%r31, %r30, 1;
	or.b32  	%r85, %r10, %r31;
	setp.lt.s32 	%p55, %r85, 0;
	setp.ge.s32 	%p56, %r31, %r45;
	or.pred  	%p57, %p49, %p56;
	or.pred  	%p58, %p57, %p55;
	@%p58 bra 	$L__BB2_29;
	ld.global.f32 	%f62, [%rd4+4];
	add.s32 	%r86, %r31, %r13;
	mul.wide.u32 	%rd29, %r86, 4;
	add.s64 	%rd30, %rd1, %rd29;
	ld.global.f32 	%f63, [%rd30];
	fma.rn.f32 	%f97, %f62, %f63, %f97;
$L__BB2_29:
	add.s32 	%r32, %r30, 2;
	or.b32  	%r87, %r10, %r32;
	setp.lt.s32 	%p60, %r87, 0;
	setp.ge.s32 	%p61, %r32, %r45;
	or.pred  	%p62, %p49, %p61;
	or.pred  	%p63, %p62, %p60;
	@%p63 bra 	$L__BB2_31;
	ld.global.f32 	%f64, [%rd4+8];
	add.s32 	%r88, %r32, %r13;
	mul.wide.u32 	%rd31, %r88, 4;
	add.s64 	%rd32, %rd1, %rd31;
	ld.global.f32 	%f65, [%rd32];
	fma.rn.f32 	%f97, %f64, %f65, %f97;
$L__BB2_31:
	setp.ge.s32 	%p64, %r10, %r43;
	add.s32 	%r33, %r30, 3;
	or.b32  	%r89, %r10, %r33;
	setp.lt.s32 	%p65, %r89, 0;
	setp.ge.s32 	%p66, %r33, %r45;
	or.pred  	%p67, %p64, %p66;
	or.pred  	%p68, %p67, %p65;
	@%p68 bra 	$L__BB2_33;
	ld.global.f32 	%f66, [%rd4+12];
	add.s32 	%r90, %r33, %r13;
	mul.wide.u32 	%rd33, %r90, 4;
	add.s64 	%rd34, %rd1, %rd33;
	ld.global.f32 	%f67, [%rd34];
	fma.rn.f32 	%f97, %f66, %f67, %f97;
$L__BB2_33:
	add.s32 	%r110, %r110, 4;
$L__BB2_34:
	add.s32 	%r92, %r6, 1;
	and.b32  	%r91, %r92, 3;
	setp.eq.s32 	%p69, %r91, 0;
	@%p69 bra 	$L__BB2_44;
	setp.eq.s32 	%p70, %r91, 1;
	@%p70 bra 	$L__BB2_41;
	setp.ge.s32 	%p71, %r10, %r43;
	add.s32 	%r36, %r110, %r52;
	or.b32  	%r93, %r10, %r36;
	setp.lt.s32 	%p72, %r93, 0;
	setp.ge.s32 	%p73, %r36, %r45;
	or.pred  	%p74, %p71, %p73;
	add.s32 	%r94, %r12, %r110;
	mul.wide.s32 	%rd35, %r94, 4;
	add.s64 	%rd5, %rd2, %rd35;
	or.pred  	%p75, %p74, %p72;
	@%p75 bra 	$L__BB2_38;
	ld.global.f32 	%f69, [%rd5];
	add.s32 	%r95, %r36, %r13;
	mul.wide.u32 	%rd36, %r95, 4;
	add.s64 	%rd37, %rd1, %rd36;
	ld.global.f32 	%f70, [%rd37];
	fma.rn.f32 	%f97, %f69, %f70, %f97;
$L__BB2_38:
	setp.ge.s32 	%p76, %r10, %r43;
	add.s32 	%r37, %r36, 1;
	or.b32  	%r96, %r10, %r37;
	setp.lt.s32 	%p77, %r96, 0;
	setp.ge.s32 	%p78, %r37, %r45;
	or.pred  	%p79, %p76, %p78;
	or.pred  	%p80, %p79, %p77;
	@%p80 bra 	$L__BB2_40;
	ld.global.f32 	%f71, [%rd5+4];
	add.s32 	%r97, %r37, %r13;
	mul.wide.u32 	%rd38, %r97, 4;
	add.s64 	%rd39, %rd1, %rd38;
	ld.global.f32 	%f72, [%rd39];
	fma.rn.f32 	%f97, %f71, %f72, %f97;
$L__BB2_40:
	add.s32 	%r110, %r110, 2;
$L__BB2_41:
	and.b32  	%r98, %r6, 1;
	setp.eq.b32 	%p81, %r98, 1;
	@%p81 bra 	$L__BB2_44;
	setp.ge.s32 	%p82, %r10, %r43;
	add.s32 	%r40, %r110, %r52;
	or.b32  	%r99, %r10, %r40;
	setp.lt.s32 	%p83, %r99, 0;
	setp.ge.s32 	%p84, %r40, %r45;
	or.pred  	%p85, %p82, %p84;
	or.pred  	%p86, %p85, %p83;
	@%p86 bra 	$L__BB2_44;
	add.s32 	%r100, %r12, %r110;
	mul.wide.s32 	%rd40, %r100, 4;
	add.s64 	%rd41, %rd2, %rd40;
	ld.global.f32 	%f73, [%rd41];
	add.s32 	%r101, %r40, %r13;
	mul.wide.u32 	%rd42, %r101, 4;
	add.s64 	%rd43, %rd1, %rd42;
	ld.global.f32 	%f74, [%rd43];
	fma.rn.f32 	%f97, %f73, %f74, %f97;
$L__BB2_44:
	add.s32 	%r103, %r8, 1;
	setp.ne.s32 	%p87, %r8, %r5;
	@%p87 bra 	$L__BB2_3;
$L__BB2_45:
	mad.lo.s32 	%r102, %r45, %r1, %r52;
	cvta.to.global.u64 	%rd44, %rd6;
	mul.wide.s32 	%rd45, %r102, 4;
	add.s64 	%rd46, %rd44, %rd45;
	st.global.f32 	[%rd46], %f97;
$L__BB2_46:
	ret;

}


// ===== COMPILED SASS (sm_100) =====

	.target	sm_100

	.elftype	@"ET_EXEC"


//--------------------- .note.nv.tkinfo           --------------------------
	.section	.note.nv.tkinfo,"",@"SHT_NOTE"
	.sectionflags	@"SHF_NOTE_NV_TKINFO"
	.tkinfo
        /*0018*/ 	.word	0x00000002
        /*0030*/ 	.string	""
        /*0030*/ 	.string	"ptxas"
        /*0030*/ 	.string	"Cuda compilation tools, release 13.0, V13.0.88"
        /*0030*/ 	.string	"Build cuda_13.0.r13.0/compiler.36424714_0"
        /*0030*/ 	.string	"-arch sm_100 -m 64 "



//--------------------- .note.nv.cuinfo           --------------------------
	.section	.note.nv.cuinfo,"",@"SHT_NOTE"
	.sectionflags	@"SHF_NOTE_NV_CUINFO"
        /*0018*/ 	.short	0x0002
        /*001a*/ 	.short	0x0064
        /*001c*/ 	.short	0x0082
	.zero		2


//--------------------- .nv.info                  --------------------------
	.section	.nv.info,"",@"SHT_CUDA_INFO"
	.align	4


	//----- nvinfo : EIATTR_REGCOUNT
	.align		4
        /*0000*/ 	.byte	0x04, 0x2f
        /*0002*/ 	.short	(.L_1 - .L_0)
	.align		4
.L_0:
        /*0004*/ 	.word	index@(_Z23DynamicTiledConvolutionPfS_iiPKfiii)
        /*0008*/ 	.word	0x00000020


	//----- nvinfo : EIATTR_FRAME_SIZE
	.align		4
.L_1:
        /*000c*/ 	.byte	0x04, 0x11
        /*000e*/ 	.short	(.L_3 - .L_2)
	.align		4
.L_2:
        /*0010*/ 	.word	index@(_Z23DynamicTiledConvolutionPfS_iiPKfiii)
        /*0014*/ 	.word	0x00000000


	//----- nvinfo : EIATTR_REGCOUNT
	.align		4
.L_3:
        /*0018*/ 	.byte	0x04, 0x2f
        /*001a*/ 	.short	(.L_5 - .L_4)
	.align		4
.L_4:
        /*001c*/ 	.word	index@(_Z16tiledConvolutionPfS_iiPKfi)
        /*0020*/ 	.word	0x0000001e


	//----- nvinfo : EIATTR_FRAME_SIZE
	.align		4
.L_5:
        /*0024*/ 	.byte	0x04, 0x11
        /*0026*/ 	.short	(.L_7 - .L_6)
	.align		4
.L_6:
        /*0028*/ 	.word	index@(_Z16tiledConvolutionPfS_iiPKfi)
        /*002c*/ 	.word	0x00000000


	//----- nvinfo : EIATTR_REGCOUNT
	.align		4
.L_7:
        /*0030*/ 	.byte	0x04, 0x2f
        /*0032*/ 	.short	(.L_9 - .L_8)
	.align		4
.L_8:
        /*0034*/ 	.word	index@(_Z16naiveConvolutionPfS_iiS_i)
        /*0038*/ 	.word	0x00000020


	//----- nvinfo : EIATTR_FRAME_SIZE
	.align		4
.L_9:
        /*003c*/ 	.byte	0x04, 0x11
        /*003e*/ 	.short	(.L_11 - .L_10)
	.align		4
.L_10:
        /*0040*/ 	.word	index@(_Z16naiveConvolutionPfS_iiS_i)
        /*0044*/ 	.word	0x00000000


	//----- nvinfo : EIATTR_MIN_STACK_SIZE
	.align		4
.L_11:
        /*0048*/ 	.byte	0x04, 0x12
        /*004a*/ 	.short	(.L_13 - .L_12)
	.align		4
.L_12:
        /*004c*/ 	.word	index@(_Z16naiveConvolutionPfS_iiS_i)
        /*0050*/ 	.word	0x00000000


	//----- nvinfo : EIATTR_MIN_STACK_SIZE
	.align		4
.L_13:
        /*0054*/ 	.byte	0x04, 0x12
        /*0056*/ 	.short	(.L_15 - .L_14)
	.align		4
.L_14:
        /*0058*/ 	.word	index@(_Z16tiledConvolutionPfS_iiPKfi)
        /*005c*/ 	.word	0x00000000


	//----- nvinfo : EIATTR_MIN_STACK_SIZE
	.align		4
.L_15:
        /*0060*/ 	.byte	0x04, 0x12
        /*0062*/ 	.short	(.L_17 - .L_16)
	.align		4
.L_16:
        /*0064*/ 	.word	index@(_Z23DynamicTiledConvolutionPfS_iiPKfiii)
        /*0068*/ 	.word	0x00000000
.L_17:


//--------------------- .nv.compat                --------------------------
	.section	.nv.compat,"",@"SHT_CUDA_COMPAT_INFO"
	.align	4
        /*0000*/ 	.byte	0x02, 0x09, 0x00, 0x00, 0x02, 0x02, 0x01, 0x00, 0x02, 0x05, 0x05, 0x00, 0x03, 0x07, 0x01, 0x01
        /*0010*/ 	.byte	0x02, 0x03, 0x00, 0x00, 0x02, 0x06, 0x01, 0x00, 0x04, 0x0b, 0x08, 0x00, 0x09, 0x00, 0x00, 0x00
        /*0020*/ 	.byte	0x00, 0x00, 0x00, 0x00


//--------------------- .nv.info._Z16naiveConvolutionPfS_iiS_i --------------------------
	.section	.nv.info._Z16naiveConvolutionPfS_iiS_i,"",@"SHT_CUDA_INFO"
	.sectionflags	@""
	.align	4


	//----- nvinfo : EIATTR_CUDA_API_VERSION
	.align		4
        /*0000*/ 	.byte	0x04, 0x37
        /*0002*/ 	.short	(.L_19 - .L_18)
.L_18:
        /*0004*/ 	.word	0x00000082


	//----- nvinfo : EIATTR_KPARAM_INFO
	.align		4
.L_19:
        /*0008*/ 	.byte	0x04, 0x17
        /*000a*/ 	.short	(.L_21 - .L_20)
.L_20:
        /*000c*/ 	.word	0x00000000
        /*0010*/ 	.short	0x0005
        /*0012*/ 	.short	0x0020
        /*0014*/ 	.byte	0x00, 0xf0, 0x11, 0x00


	//----- nvinfo : EIATTR_KPARAM_INFO
	.align		4
.L_21:
        /*0018*/ 	.byte	0x04, 0x17
        /*001a*/ 	.short	(.L_23 - .L_22)
.L_22:
        /*001c*/ 	.word	0x00000000
        /*0020*/ 	.short	0x0004
        /*0022*/ 	.short	0x0018
        /*0024*/ 	.byte	0x00, 0xf5, 0x21, 0x00


	//----- nvinfo : EIATTR_KPARAM_INFO
	.align		4
.L_23:
        /*0028*/ 	.byte	0x04, 0x17
        /*002a*/ 	.short	(.L_25 - .L_24)
.L_24:
        /*002c*/ 	.word	0x00000000
        /*0030*/ 	.short	0x0003
        /*0032*/ 	.short	0x0014
        /*0034*/ 	.byte	0x00, 0xf0, 0x11, 0x00


	//----- nvinfo : EIATTR_KPARAM_INFO
	.align		4
.L_25:
        /*0038*/ 	.byte	0x04, 0x17
        /*003a*/ 	.short	(.L_27 - .L_26)
.L_26:
        /*003c*/ 	.word	0x00000000
        /*0040*/ 	.short	0x0002
        /*0042*/ 	.short	0x0010
        /*0044*/ 	.byte	0x00, 0xf0, 0x11, 0x00


	//----- nvinfo : EIATTR_KPARAM_INFO
	.align		4
.L_27:
        /*0048*/ 	.byte	0x04, 0x17
        /*004a*/ 	.short	(.L_29 - .L_28)
.L_28:
        /*004c*/ 	.word	0x00000000
        /*0050*/ 	.short	0x0001
        /*0052*/ 	.short	0x0008
        /*0054*/ 	.byte	0x00, 0xf5, 0x21, 0x00


	//----- nvinfo : EIATTR_KPARAM_INFO
	.align		4
.L_29:
        /*0058*/ 	.byte	0x04, 0x17
        /*005a*/ 	.short	(.L_31 - .L_30)
.L_30:
        /*005c*/ 	.word	0x00000000
        /*0060*/ 	.short	0x0000
        /*0062*/ 	.short	0x0000
        /*0064*/ 	.byte	0x00, 0xf5, 0x21, 0x00


	//----- nvinfo : EIATTR_SPARSE_MMA_MASK
	.align		4
.L_31:
        /*0068*/ 	.byte	0x03, 0x50
        /*006a*/ 	.short	0x0000


	//----- nvinfo : EIATTR_MAXREG_COUNT
	.align		4
        /*006c*/ 	.byte	0x03, 0x1b
        /*006e*/ 	.short	0x00ff


	//----- nvinfo : EIATTR_MERCURY_ISA_VERSION
	.align		4
        /*0070*/ 	.byte	0x03, 0x5f
        /*0072*/ 	.short	0x0101


	//----- nvinfo : EIATTR_VRC_CTA_INIT_COUNT
	.align		4
        /*0074*/ 	.byte	0x02, 0x4a
	.zero		1
	.zero		1


	//----- nvinfo : EIATTR_EXIT_INSTR_OFFSETS
	.align		4
        /*0078*/ 	.byte	0x04, 0x1c
        /*007a*/ 	.short	(.L_33 - .L_32)


	//   ....[0]....
.L_32:
        /*007c*/ 	.word	0x000000c0


	//   ....[1]....
        /*0080*/ 	.word	0x00000f50


	//----- nvinfo : EIATTR_CRS_STACK_SIZE
	.align		4
.L_33:
        /*0084*/ 	.byte	0x04, 0x1e
        /*0086*/ 	.short	(.L_35 - .L_34)
.L_34:
        /*0088*/ 	.word	0x00000000


	//----- nvinfo : EIATTR_CBANK_PARAM_SIZE
	.align		4
.L_35:
        /*008c*/ 	.byte	0x03, 0x19
        /*008e*/ 	.short	0x0024


	//----- nvinfo : EIATTR_PARAM_CBANK
	.align		4
        /*0090*/ 	.byte	0x04, 0x0a
        /*0092*/ 	.short	(.L_37 - .L_36)
	.align		4
.L_36:
        /*0094*/ 	.word	index@(.nv.constant0._Z16naiveConvolutionPfS_iiS_i)
        /*0098*/ 	.short	0x0380
        /*009a*/ 	.short	0x0024


	//----- nvinfo : EIATTR_SW_WAR
	.align		4
.L_37:
        /*009c*/ 	.byte	0x04, 0x36
        /*009e*/ 	.short	(.L_39 - .L_38)
.L_38:
        /*00a0*/ 	.word	0x00000008
.L_39:


//--------------------- .nv.info._Z16tiledConvolutionPfS_iiPKfi --------------------------
	.section	.nv.info._Z16tiledConvolutionPfS_iiPKfi,"",@"SHT_CUDA_INFO"
	.sectionflags	@""
	.align	4


	//----- nvinfo : EIATTR_CUDA_API_VERSION
	.align		4
        /*0000*/ 	.byte	0x04, 0x37
        /*0002*/ 	.short	(.L_41 - .L_40)
.L_40:
        /*0004*/ 	.word	0x00000082


	//----- nvinfo : EIATTR_KPARAM_INFO
	.align		4
.L_41:
        /*0008*/ 	.byte	0x04, 0x17
        /*000a*/ 	.short	(.L_43 - .L_42)
.L_42:
        /*000c*/ 	.word	0x00000000
        /*0010*/ 	.short	0x0005
        /*0012*/ 	.short	0x0020
        /*0014*/ 	.byte	0x00, 0xf0, 0x11, 0x00


	//----- nvinfo : EIATTR_KPARAM_INFO
	.align		4
.L_43:
        /*0018*/ 	.byte	0x04, 0x17
        /*001a*/ 	.short	(.L_45 - .L_44)
.L_44:
        /*001c*/ 	.word	0x00000000
        /*0020*/ 	.short	0x0004
        /*0022*/ 	.short	0x0018
        /*0024*/ 	.byte	0x00, 0xf5, 0x21, 0x00


	//----- nvinfo : EIATTR_KPARAM_INFO
	.align		4
.L_45:
        /*0028*/ 	.byte	0x04, 0x17
        /*002a*/ 	.short	(.L_47 - .L_46)
.L_46:
        /*002c*/ 	.word	0x00000000
        /*0030*/ 	.short	0x0003
        /*0032*/ 	.short	0x0014
        /*0034*/ 	.byte	0x00, 0xf0, 0x11, 0x00


	//----- nvinfo : EIATTR_KPARAM_INFO
	.align		4
.L_47:
        /*0038*/ 	.byte	0x04, 0x17
        /*003a*/ 	.short	(.L_49 - .L_48)
.L_48:
        /*003c*/ 	.word	0x00000000
        /*0040*/ 	.short	0x0002
        /*0042*/ 	.short	0x0010
        /*0044*/ 	.byte	0x00, 0xf0, 0x11, 0x00


	//----- nvinfo : EIATTR_KPARAM_INFO
	.align		4
.L_49:
        /*0048*/ 	.byte	0x04, 0x17
        /*004a*/ 	.short	(.L_51 - .L_50)
.L_50:
        /*004c*/ 	.word	0x00000000
        /*0050*/ 	.short	0x0001
        /*0052*/ 	.short	0x0008
        /*0054*/ 	.byte	0x00, 0xf5, 0x21, 0x00


	//----- nvinfo : EIATTR_KPARAM_INFO
	.align		4
.L_51:
        /*0058*/ 	.byte	0x04, 0x17
        /*005a*/ 	.short	(.L_53 - .L_52)
.L_52:
        /*005c*/ 	.word	0x00000000
        /*0060*/ 	.short	0x0000
        /*0062*/ 	.short	0x0000
        /*0064*/ 	.byte	0x00, 0xf5, 0x21, 0x00


	//----- nvinfo : EIATTR_SPARSE_MMA_MASK
	.align		4
.L_53:
        /*0068*/ 	.byte	0x03, 0x50
        /*006a*/ 	.short	0x0000


	//----- nvinfo : EIATTR_MAXREG_COUNT
	.align		4
        /*006c*/ 	.byte	0x03, 0x1b
        /*006e*/ 	.short	0x00ff


	//----- nvinfo : EIATTR_NUM_BARRIERS
	.align		4
        /*0070*/ 	.byte	0x02, 0x4c
        /*0072*/ 	.byte	0x01
	.zero		1


	//----- nvinfo : EIATTR_MERCURY_ISA_VERSION
	.align		4
        /*0074*/ 	.byte	0x03, 0x5f
        /*0076*/ 	.short	0x0101


	//----- nvinfo : EIATTR_VRC_CTA_INIT_COUNT
	.align		4
        /*0078*/ 	.byte	0x02, 0x4a
	.zero		1
	.zero		1


	//----- nvinfo : EIATTR_EXIT_INSTR_OFFSETS
	.align		4
        /*007c*/ 	.byte	0x04, 0x1c
        /*007e*/ 	.short	(.L_55 - .L_54)


	//   ....[0]....
.L_54:
        /*0080*/ 	.word	0x00000240


	//   ....[1]....
        /*0084*/ 	.word	0x00000d90


	//   ....[2]....
        /*0088*/ 	.word	0x00000de0


	//----- nvinfo : EIATTR_CBANK_PARAM_SIZE
	.align		4
.L_55:
        /*008c*/ 	.byte	0x03, 0x19
        /*008e*/ 	.short	0x0024


	//----- nvinfo : EIATTR_PARAM_CBANK
	.align		4
        /*0090*/ 	.byte	0x04, 0x0a
        /*0092*/ 	.short	(.L_57 - .L_56)
	.align		4
.L_56:
        /*0094*/ 	.word	index@(.nv.constant0._Z16tiledConvolutionPfS_iiPKfi)
        /*0098*/ 	.short	0x0380
        /*009a*/ 	.short	0x0024


	//----- nvinfo : EIATTR_SW_WAR
	.align		4
.L_57:
        /*009c*/ 	.byte	0x04, 0x36
        /*009e*/ 	.short	(.L_59 - .L_58)
.L_58:
        /*00a0*/ 	.word	0x00000008
.L_59:


//--------------------- .nv.info._Z23DynamicTiledConvolutionPfS_iiPKfiii --------------------------
	.section	.nv.info._Z23DynamicTiledConvolutionPfS_iiPKfiii,"",@"SHT_CUDA_INFO"
	.sectionflags	@""
	.align	4


	//----- nvinfo : EIATTR_CUDA_API_VERSION
	.align		4
        /*0000*/ 	.byte	0x04, 0x37
        /*0002*/ 	.short	(.L_61 - .L_60)
.L_60:
        /*0004*/ 	.word	0x00000082


	//----- nvinfo : EIATTR_KPARAM_INFO
	.align		4
.L_61:
        /*0008*/ 	.byte	0x04, 0x17
        /*000a*/ 	.short	(.L_63 - .L_62)
.L_62:
        /*000c*/ 	.word	0x00000000
        /*0010*/ 	.short	0x0007
        /*0012*/ 	.short	0x0028
        /*0014*/ 	.byte	0x00, 0xf0, 0x11, 0x00


	//----- nvinfo : EIATTR_KPARAM_INFO
	.align		4
.L_63:
        /*0018*/ 	.byte	0x04, 0x17
        /*001a*/ 	.short	(.L_65 - .L_64)
.L_64:
        /*001c*/ 	.word	0x00000000
        /*0020*/ 	.short	0x0006
        /*0022*/ 	.short	0x0024
        /*0024*/ 	.byte	0x00, 0xf0, 0x11, 0x00


	//----- nvinfo : EIATTR_KPARAM_INFO
	.align		4
.L_65:
        /*0028*/ 	.byte	0x04, 0x17
        /*002a*/ 	.short	(.L_67 - .L_66)
.L_66:
        /*002c*/ 	.word	0x00000000
        /*0030*/ 	.short	0x0005
        /*0032*/ 	.short	0x0020
        /*0034*/ 	.byte	0x00, 0xf0, 0x11, 0x00


	//----- nvinfo : EIATTR_KPARAM_INFO
	.align		4
.L_67:
        /*0038*/ 	.byte	0x04, 0x17
        /*003a*/ 	.short	(.L_69 - .L_68)
.L_68:
        /*003c*/ 	.word	0x00000000
        /*0040*/ 	.short	0x0004
        /*0042*/ 	.short	0x0018
        /*0044*/ 	.byte	0x00, 0xf5, 0x21, 0x00


	//----- nvinfo : EIATTR_KPARAM_INFO
	.align		4
.L_69:
        /*0048*/ 	.byte	0x04, 0x17
        /*004a*/ 	.short	(.L_71 - .L_70)
.L_70:
        /*004c*/ 	.word	0x00000000
        /*0050*/ 	.short	0x0003
        /*0052*/ 	.short	0x0014
        /*0054*/ 	.byte	0x00, 0xf0, 0x11, 0x00


	//----- nvinfo : EIATTR_KPARAM_INFO
	.align		4
.L_71:
        /*0058*/ 	.byte	0x04, 0x17
        /*005a*/ 	.short	(.L_73 - .L_72)
.L_72:
        /*005c*/ 	.word	0x00000000
        /*0060*/ 	.short	0x0002
        /*0062*/ 	.short	0x0010
        /*0064*/ 	.byte	0x00, 0xf0, 0x11, 0x00


	//----- nvinfo : EIATTR_KPARAM_INFO
	.align		4
.L_73:
        /*0068*/ 	.byte	0x04, 0x17
        /*006a*/ 	.short	(.L_75 - .L_74)
.L_74:
        /*006c*/ 	.word	0x00000000
        /*0070*/ 	.short	0x0001
        /*0072*/ 	.short	0x0008
        /*0074*/ 	.byte	0x00, 0xf5, 0x21, 0x00


	//----- nvinfo : EIATTR_KPARAM_INFO
	.align		4
.L_75:
        /*0078*/ 	.byte	0x04, 0x17
        /*007a*/ 	.short	(.L_77 - .L_76)
.L_76:
        /*007c*/ 	.word	0x00000000
        /*0080*/ 	.short	0x0000
        /*0082*/ 	.short	0x0000
        /*0084*/ 	.byte	0x00, 0xf5, 0x21, 0x00


	//----- nvinfo : EIATTR_SPARSE_MMA_MASK
	.align		4
.L_77:
        /*0088*/ 	.byte	0x03, 0x50
        /*008a*/ 	.short	0x0000


	//----- nvinfo : EIATTR_MAXREG_COUNT
	.align		4
        /*008c*/ 	.byte	0x03, 0x1b
        /*008e*/ 	.short	0x00ff


	//----- nvinfo : EIATTR_NUM_BARRIERS
	.align		4
        /*0090*/ 	.byte	0x02, 0x4c
        /*0092*/ 	.byte	0x01
	.zero		1


	//----- nvinfo : EIATTR_MERCURY_ISA_VERSION
	.align		4
        /*0094*/ 	.byte	0x03, 0x5f
        /*0096*/ 	.short	0x0101


	//----- nvinfo : EIATTR_VRC_CTA_INIT_COUNT
	.align		4
        /*0098*/ 	.byte	0x02, 0x4a
	.zero		1
	.zero		1


	//----- nvinfo : EIATTR_EXIT_INSTR_OFFSETS
	.align		4
        /*009c*/ 	.byte	0x04, 0x1c
        /*009e*/ 	.short	(.L_79 - .L_78)


	//   ....[0]....
.L_78:
        /*00a0*/ 	.word	0x00000210


	//   ....[1]....
        /*00a4*/ 	.word	0x00000e20


	//   ....[2]....
        /*00a8*/ 	.word	0x00000e70


	//----- nvinfo : EIATTR_CBANK_PARAM_SIZE
	.align		4
.L_79:
        /*00ac*/ 	.byte	0x03, 0x19
        /*00ae*/ 	.short	0x002c


	//----- nvinfo : EIATTR_PARAM_CBANK
	.align		4
        /*00b0*/ 	.byte	0x04, 0x0a
        /*00b2*/ 	.short	(.L_81 - .L_80)
	.align		4
.L_80:
        /*00b4*/ 	.word	index@(.nv.constant0._Z23DynamicTiledConvolutionPfS_iiPKfiii)
        /*00b8*/ 	.short	0x0380
        /*00ba*/ 	.short	0x002c


	//----- nvinfo : EIATTR_SW_WAR
	.align		4
.L_81:
        /*00bc*/ 	.byte	0x04, 0x36
        /*00be*/ 	.short	(.L_83 - .L_82)
.L_82:
        /*00c0*/ 	.word	0x00000008
.L_83:


//--------------------- .nv.callgraph             --------------------------
	.section	.nv.callgraph,"",@"SHT_CUDA_CALLGRAPH"
	.align	4
	.sectionentsize	8
	.align		4
        /*0000*/ 	.word	0x00000000
	.align		4
        /*0004*/ 	.word	0xffffffff
	.align		4
        /*0008*/ 	.word	0x00000000
	.align		4
        /*000c*/ 	.word	0xfffffffe
	.align		4
        /*0010*/ 	.word	0x00000000
	.align		4
        /*0014*/ 	.word	0xfffffffd
	.align		4
        /*0018*/ 	.word	0x00000000
	.align		4
        /*001c*/ 	.word	0xfffffffc


//--------------------- .text._Z16naiveConvolutionPfS_iiS_i --------------------------
	.section	.text._Z16naiveConvolutionPfS_iiS_i,"ax",@progbits
	.align	128
        .global         _Z16naiveConvolutionPfS_iiS_i
        .type           _Z16naiveConvolutionPfS_iiS_i,@function
        .size           _Z16naiveConvolutionPfS_iiS_i,(.L_x_25 - _Z16naiveConvolutionPfS_iiS_i)
        .other          _Z16naiveConvolutionPfS_iiS_i,@"STO_CUDA_ENTRY STV_DEFAULT"
_Z16naiveConvolutionPfS_iiS_i:
.text._Z16naiveConvolutionPfS_iiS_i:
[----:B------:R-:W-:Y:S01]  /*0000*/  LDC R1, c[0x0][0x37c] ;  /* 0x0000df00ff017b82 */ /* 0x000fe20000000800 */
[----:B------:R-:W0:Y:S01]  /*0010*/  S2R R0, SR_CTAID.Y ;  /* 0x0000000000007919 */ /* 0x000e220000002600 */
[----:B------:R-:W1:Y:S01]  /*0020*/  LDCU UR4, c[0x0][0x360] ;  /* 0x00006c00ff0477ac */ /* 0x000e620008000800 */
[----:B------:R-:W0:Y:S01]  /*0030*/  S2R R5, SR_TID.Y ;  /* 0x0000000000057919 */ /* 0x000e220000002200 */
[----:B------:R-:W0:Y:S01]  /*0040*/  LDCU UR5, c[0x0][0x364] ;  /* 0x00006c80ff0577ac */ /* 0x000e220008000800 */
[----:B------:R-:W1:Y:S01]  /*0050*/  S2R R3, SR_CTAID.X ;  /* 0x0000000000037919 */ /* 0x000e620000002500 */
[----:B------:R-:W2:Y:S01]  /*0060*/  LDCU.64 UR6, c[0x0][0x390] ;  /* 0x00007200ff0677ac */ /* 0x000ea20008000a00 */
[----:B------:R-:W1:Y:S01]  /*0070*/  S2R R2, SR_TID.X ;  /* 0x0000000000027919 */ /* 0x000e620000002100 */
[----:B0-----:R-:W-:-:S05]  /*0080*/  IMAD R0, R0, UR5, R5 ;  /* 0x0000000500007c24 */ /* 0x001fca000f8e0205 */
[----:B--2---:R-:W-:Y:S01]  /*0090*/  ISETP.GE.AND P0, PT, R0, UR6, PT ;  /* 0x0000000600007c0c */ /* 0x004fe2000bf06270 */
[----:B-1----:R-:W-:-:S05]  /*00a0*/  IMAD R3, R3, UR4, R2 ;  /* 0x0000000403037c24 */ /* 0x002fca000f8e0202 */
[----:B------:R-:W-:-:S13]  /*00b0*/  ISETP.GE.OR P0, PT, R3, UR7, P0 ;  /* 0x0000000703007c0c */ /* 0x000fda0008706670 */
[----:B------:R-:W-:Y:S05]  /*00c0*/  @P0 EXIT ;  /* 0x000000000000094d */ /* 0x000fea0003800000 */
[----:B------:R-:W0:Y:S01]  /*00d0*/  LDC R5, c[0x0][0x3a0] ;  /* 0x0000e800ff057b82 */ /* 0x000e220000000800 */
[----:B------:R-:W1:Y:S01]  /*00e0*/  LDCU.64 UR4, c[0x0][0x358] ;  /* 0x00006b00ff0477ac */ /* 0x000e620008000a00 */
[----:B------:R-:W-:Y:S01]  /*00f0*/  IMAD.MOV.U32 R2, RZ, RZ, RZ ;  /* 0x000000ffff027224 */ /* 0x000fe200078e00ff */
[C---:B0-----:R-:W-:Y:S02]  /*0100*/  ISETP.GE.AND P0, PT, R5.reuse, -0x1, PT ;  /* 0xffffffff0500780c */ /* 0x041fe40003f06270 */
[----:B------:R-:W-:-:S11]  /*0110*/  LEA.HI R5, R5, R5, RZ, 0x1 ;  /* 0x0000000505057211 */ /* 0x000fd600078f08ff */
[----:B-1----:R-:W-:Y:S05]  /*0120*/  @!P0 BRA `(.L_x_0) ;  /* 0x0000000c00748947 */ /* 0x002fea0003800000 */
[----:B------:R-:W-:Y:S01]  /*0130*/  SHF.R.S32.HI R5, RZ, 0x1, R5 ;  /* 0x00000001ff057819 */ /* 0x000fe20000011405 */
[----:B------:R-:W-:-:S03]  /*0140*/  HFMA2 R2, -RZ, RZ, 0, 0 ;  /* 0x00000000ff027431 */ /* 0x000fc600000001ff */
[----:B------:R-:W-:Y:S01]  /*0150*/  IABS R4, R5 ;  /* 0x0000000500047213 */ /* 0x000fe20000000000 */
[----:B------:R-:W-:-:S04]  /*0160*/  IMAD.MOV R6, RZ, RZ, -R5 ;  /* 0x000000ffff067224 */ /* 0x000fc800078e0a05 */
[----:B------:R-:W-:-:S04]  /*0170*/  IMAD.IADD R4, R5, 0x1, R4 ;  /* 0x0000000105047824 */ /* 0x000fc800078e0204 */
[----:B------:R-:W-:-:S05]  /*0180*/  VIADD R7, R4, 0x1 ;  /* 0x0000000104077836 */ /* 0x000fca0000000000 */
[----:B------:R-:W-:-:S07]  /*0190*/  LOP3.LUT R7, R7, 0x7, RZ, 0xc0, !PT ;  /* 0x0000000707077812 */ /* 0x000fce00078ec0ff */
.L_x_7:
[----:B------:R-:W0:Y:S01]  /*01a0*/  LDCU UR6, c[0x0][0x3a0] ;  /* 0x00007400ff0677ac */ /* 0x000e220008000800 */
[----:B------:R-:W-:Y:S01]  /*01b0*/  ISETP.GE.U32.AND P0, PT, R4, 0x7, PT ;  /* 0x000000070400780c */ /* 0x000fe20003f06070 */
[C-C-:B------:R-:W-:Y:S01]  /*01c0*/  IMAD.IADD R8, R5.reuse, 0x1, R6.reuse ;  /* 0x0000000105087824 */ /* 0x140fe200078e0206 */
[----:B------:R-:W-:Y:S02]  /*01d0*/  IABS R9, R5 ;  /* 0x0000000500097213 */ /* 0x000fe40000000000 */
[----:B------:R-:W-:Y:S02]  /*01e0*/  IADD3 R24, PT, PT, -R5, RZ, RZ ;  /* 0x000000ff05187210 */ /* 0x000fe40007ffe1ff */
[----:B------:R-:W-:Y:S01]  /*01f0*/  ISETP.NE.AND P4, PT, R6, R9, PT ;  /* 0x000000090600720c */ /* 0x000fe20003f85270 */
[----:B0-----:R-:W-:Y:S02]  /*0200*/  IMAD R21, R8, UR6, RZ ;  /* 0x0000000608157c24 */ /* 0x001fe4000f8e02ff */
[----:B------:R-:W-:-:S02]  /*0210*/  IMAD.IADD R8, R3, 0x1, R6 ;  /* 0x0000000103087824 */ /* 0x000fc400078e0206 */
[----:B------:R-:W-:Y:S02]  /*0220*/  VIADD R6, R6, 0x1 ;  /* 0x0000000106067836 */ /* 0x000fe40000000000 */
[----:B------:R-:W-:Y:S01]  /*0230*/  IMAD.IADD R9, R5, 0x1, R21 ;  /* 0x0000000105097824 */ /* 0x000fe200078e0215 */
[----:B------:R-:W-:Y:S06]  /*0240*/  @!P0 BRA `(.L_x_1) ;  /* 0x0000000400848947 */ /* 0x000fec0003800000 */
[----:B------:R-:W0:Y:S01]  /*0250*/  LDC.64 R10, c[0x0][0x398] ;  /* 0x0000e600ff0a7b82 */ /* 0x000e220000000a00 */
[----:B------:R-:W1:Y:S01]  /*0260*/  LDCU.64 UR6, c[0x0][0x390] ;  /* 0x00007200ff0677ac */ /* 0x000e620008000a00 */
[----:B------:R-:W-:Y:S01]  /*0270*/  VIADD R22, R4, 0x1 ;  /* 0x0000000104167836 */ /* 0x000fe20000000000 */
[----:B------:R-:W-:Y:S02]  /*0280*/  IADD3 R23, PT, PT, R0, -R5, RZ ;  /* 0x8000000500177210 */ /* 0x000fe40007ffe0ff */
[----:B------:R-:W-:Y:S01]  /*0290*/  IADD3 R24, PT, PT, -R5, 0x3, RZ ;  /* 0x0000000305187810 */ /* 0x000fe20007ffe1ff */
[----:B------:R-:W2:Y:S01]  /*02a0*/  LDCU UR8, c[0x0][0x390] ;  /* 0x00007200ff0877ac */ /* 0x000ea20008000800 */
[----:B------:R-:W-:-:S05]  /*02b0*/  LOP3.LUT R22, R22, 0xfffffff8, RZ, 0xc0, !PT ;  /* 0xfffffff816167812 */ /* 0x000fca00078ec0ff */
[----:B------:R-:W-:Y:S01]  /*02c0*/  IMAD.MOV R22, RZ, RZ, -R22 ;  /* 0x000000ffff167224 */ /* 0x000fe200078e0a16 */
[C---:B-1----:R-:W-:Y:S01]  /*02d0*/  ISETP.GE.AND P5, PT, R8.reuse, UR7, PT ;  /* 0x0000000708007c0c */ /* 0x042fe2000bfa6270 */
[----:B------:R-:W-:-:S12]  /*02e0*/  IMAD R20, R8, UR6, R23 ;  /* 0x0000000608147c24 */ /* 0x000fd8000f8e0217 */
.L_x_2:
[----:B--2---:R-:W-:Y:S02]  /*02f0*/  ISETP.GE.OR P2, PT, R23, UR8, P5 ;  /* 0x0000000817007c0c */ /* 0x004fe4000af46670 */
[----:B------:R-:W-:-:S04]  /*0300*/  LOP3.LUT R12, R8, R23, RZ, 0xfc, !PT ;  /* 0x00000017080c7212 */ /* 0x000fc800078efcff */
[----:B------:R-:W-:Y:S01]  /*0310*/  ISETP.LT.OR P2, PT, R12, RZ, P2 ;  /* 0x000000ff0c00720c */ /* 0x000fe20001741670 */
[----:B0-----:R-:W-:-:S12]  /*0320*/  IMAD.WIDE R12, R21, 0x4, R10 ;  /* 0x00000004150c7825 */ /* 0x001fd800078e020a */
[----:B------:R-:W0:Y:S01]  /*0330*/  @!P2 LDC.64 R26, c[0x0][0x380] ;  /* 0x0000e000ff1aab82 */ /* 0x000e220000000a00 */
[----:B------:R-:W2:Y:S01]  /*0340*/  @!P2 LDG.E R25, desc[UR4][R12.64] ;  /* 0x000000040c19a981 */ /* 0x000ea2000c1e1900 */
[----:B0-----:R-:W-:-:S06]  /*0350*/  @!P2 IMAD.WIDE.U32 R26, R20, 0x4, R26 ;  /* 0x00000004141aa825 */ /* 0x001fcc00078e001a */
[----:B------:R0:W2:Y:S01]  /*0360*/  @!P2 LDG.E R26, desc[UR4][R26.64] ;  /* 0x000000041a1aa981 */ /* 0x0000a2000c1e1900 */
[----:B------:R-:W-:-:S05]  /*0370*/  VIADD R15, R23, 0x1 ;  /* 0x00000001170f7836 */ /* 0x000fca0000000000 */
[----:B------:R-:W-:Y:S02]  /*0380*/  ISETP.GE.OR P3, PT, R15, UR8, P5 ;  /* 0x000000080f007c0c */ /* 0x000fe4000af66670 */
[----:B------:R-:W-:-:S04]  /*0390*/  LOP3.LUT R15, R8, R15, RZ, 0xfc, !PT ;  /* 0x0000000f080f7212 */ /* 0x000fc800078efcff */
[----:B------:R-:W-:Y:S01]  /*03a0*/  ISETP.LT.OR P3, PT, R15, RZ, P3 ;  /* 0x000000ff0f00720c */ /* 0x000fe20001f61670 */
[----:B------:R-:W-:-:S05]  /*03b0*/  VIADD R15, R23, 0x2 ;  /* 0x00000002170f7836 */ /* 0x000fca0000000000 */
[----:B------:R-:W-:Y:S02]  /*03c0*/  ISETP.GE.OR P0, PT, R15, UR8, P5 ;  /* 0x000000080f007c0c */ /* 0x000fe4000af06670 */
[----:B------:R-:W-:-:S04]  /*03d0*/  LOP3.LUT R15, R8, R15, RZ, 0xfc, !PT ;  /* 0x0000000f080f7212 */ /* 0x000fc800078efcff */
[----:B------:R-:W-:Y:S01]  /*03e0*/  ISETP.LT.OR P0, PT, R15, RZ, P0 ;  /* 0x000000ff0f00720c */ /* 0x000fe20000701670 */
[----:B------:R-:W1:Y:S01]  /*03f0*/  @!P3 LDC.64 R16, c[0x0][0x380] ;  /* 0x0000e000ff10bb82 */ /* 0x000e620000000a00 */
[----:B------:R-:W-:-:S11]  /*0400*/  @!P3 IADD3 R19, PT, PT, R20, 0x1, RZ ;  /* 0x000000011413b810 */ /* 0x000fd60007ffe0ff */
[----:B------:R-:W3:Y:S01]  /*0410*/  @!P0 LDC.64 R14, c[0x0][0x380] ;  /* 0x0000e000ff0e8b82 */ /* 0x000ee20000000a00 */
[----:B------:R-:W4:Y:S01]  /*0420*/  @!P0 LDG.E R29, desc[UR4][R12.64+0x8] ;  /* 0x000008040c1d8981 */ /* 0x000f22000c1e1900 */
[----:B-1----:R-:W-:-:S04]  /*0430*/  @!P3 IMAD.WIDE.U32 R16, R19, 0x4, R16 ;  /* 0x000000041310b825 */ /* 0x002fc800078e0010 */
[----:B------:R-:W-:Y:S01]  /*0440*/  VIADD R19, R23, 0x3 ;  /* 0x0000000317137836 */ /* 0x000fe20000000000 */
[----:B------:R1:W5:Y:S04]  /*0450*/  @!P3 LDG.E R18, desc[UR4][R16.64] ;  /* 0x000000041012b981 */ /* 0x000368000c1e1900 */
[----:B------:R-:W-:Y:S02]  /*0460*/  ISETP.GE.OR P1, PT, R19, UR8, P5 ;  /* 0x0000000813007c0c */ /* 0x000fe4000af26670 */
[----:B0-----:R-:W-:Y:S01]  /*0470*/  LOP3.LUT R27, R8, R19, RZ, 0xfc, !PT ;  /* 0x00000013081b7212 */ /* 0x001fe200078efcff */
[----:B------:R-:W-:-:S03]  /*0480*/  @!P0 VIADD R19, R20, 0x2 ;  /* 0x0000000214138836 */ /* 0x000fc60000000000 */
[----:B------:R-:W-:Y:S01]  /*0490*/  ISETP.LT.OR P1, PT, R27, RZ, P1 ;  /* 0x000000ff1b00720c */ /* 0x000fe20000f21670 */
[----:B---3--:R-:W-:Y:S02]  /*04a0*/  @!P0 IMAD.WIDE.U32 R14, R19, 0x4, R14 ;  /* 0x00000004130e8825 */ /* 0x008fe400078e000e */
[----:B------:R-:W5:Y:S04]  /*04b0*/  @!P3 LDG.E R19, desc[UR4][R12.64+0x4] ;  /* 0x000004040c13b981 */ /* 0x000f68000c1e1900 */
[----:B------:R0:W4:Y:S06]  /*04c0*/  @!P0 LDG.E R15, desc[UR4][R14.64] ;  /* 0x000000040e0f8981 */ /* 0x00012c000c1e1900 */
[----:B-1----:R-:W1:Y:S01]  /*04d0*/  @!P1 LDC.64 R16, c[0x0][0x380] ;  /* 0x0000e000ff109b82 */ /* 0x002e620000000a00 */
[----:B------:R-:W3:Y:S01]  /*04e0*/  @!P1 LDG.E R27, desc[UR4][R12.64+0xc] ;  /* 0x00000c040c1b9981 */ /* 0x000ee2000c1e1900 */
[----:B--2---:R-:W-:Y:S01]  /*04f0*/  @!P2 FFMA R2, R25, R26, R2 ;  /* 0x0000001a1902a223 */ /* 0x004fe20000000002 */
[----:B------:R-:W-:-:S04]  /*0500*/  @!P1 VIADD R25, R20, 0x3 ;  /* 0x0000000314199836 */ /* 0x000fc80000000000 */
[----:B-1----:R-:W-:-:S05]  /*0510*/  @!P1 IMAD.WIDE.U32 R16, R25, 0x4, R16 ;  /* 0x0000000419109825 */ /* 0x002fca00078e0010 */
[----:B------:R1:W3:Y:S01]  /*0520*/  @!P1 LDG.E R25, desc[UR4][R16.64] ;  /* 0x0000000410199981 */ /* 0x0002e2000c1e1900 */
[----:B0-----:R-:W-:-:S05]  /*0530*/  VIADD R14, R23, 0x6 ;  /* 0x00000006170e7836 */ /* 0x001fca0000000000 */
[----:B------:R-:W-:Y:S02]  /*0540*/  ISETP.GE.OR P6, PT, R14, UR8, P5 ;  /* 0x000000080e007c0c */ /* 0x000fe4000afc6670 */
[----:B------:R-:W-:-:S04]  /*0550*/  LOP3.LUT R14, R8, R14, RZ, 0xfc, !PT ;  /* 0x0000000e080e7212 */ /* 0x000fc800078efcff */
[----:B------:R-:W-:Y:S01]  /*0560*/  ISETP.LT.OR P6, PT, R14, RZ, P6 ;  /* 0x000000ff0e00720c */ /* 0x000fe200037c1670 */
[----:B-----5:R-:W-:Y:S01]  /*0570*/  @!P3 FFMA R2, R19, R18, R2 ;  /* 0x000000121302b223 */ /* 0x020fe20000000002 */
[----:B------:R-:W-:-:S04]  /*0580*/  IADD3 R19, PT, PT, R23, 0x4, RZ ;  /* 0x0000000417137810 */ /* 0x000fc80007ffe0ff */
[----:B------:R-:W-:Y:S02]  /*0590*/  ISETP.GE.OR P2, PT, R19, UR8, P5 ;  /* 0x0000000813007c0c */ /* 0x000fe4000af46670 */
[----:B------:R-:W-:-:S04]  /*05a0*/  LOP3.LUT R19, R8, R19, RZ, 0xfc, !PT ;  /* 0x0000001308137212 */ /* 0x000fc800078efcff */
[----:B------:R-:W-:Y:S01]  /*05b0*/  ISETP.LT.OR P2, PT, R19, RZ, P2 ;  /* 0x000000ff1300720c */ /* 0x000fe20001741670 */
[----:B------:R-:W-:Y:S02]  /*05c0*/  VIADD R18, R23, 0x5 ;  /* 0x0000000517127836 */ /* 0x000fe40000000000 */
[----:B----4-:R-:W-:-:S03]  /*05d0*/  @!P0 FFMA R2, R29, R15, R2 ;  /* 0x0000000f1d028223 */ /* 0x010fc60000000002 */
[----:B------:R-:W-:Y:S02]  /*05e0*/  ISETP.GE.OR P3, PT, R18, UR8, P5 ;  /* 0x0000000812007c0c */ /* 0x000fe4000af66670 */
[----:B------:R-:W-:-:S05]  /*05f0*/  LOP3.LUT R18, R8, R18, RZ, 0xfc, !PT ;  /* 0x0000001208127212 */ /* 0x000fca00078efcff */
[----:B------:R-:W0:Y:S01]  /*0600*/  @!P2 LDC.64 R14, c[0x0][0x380] ;  /* 0x0000e000ff0eab82 */ /* 0x000e220000000a00 */
[----:B------:R-:W-:Y:S01]  /*0610*/  ISETP.LT.OR P3, PT, R18, RZ, P3 ;  /* 0x000000ff1200720c */ /* 0x000fe20001f61670 */
[----:B------:R-:W2:Y:S06]  /*0620*/  @!P2 LDG.E R28, desc[UR4][R12.64+0x10] ;  /* 0x000010040c1ca981 */ /* 0x000eac000c1e1900 */
[----:B------:R-:W4:Y:S06]  /*0630*/  @!P6 LDC.64 R18, c[0x0][0x380] ;  /* 0x0000e000ff12eb82 */ /* 0x000f2c0000000a00 */
[----:B------:R-:W5:Y:S02]  /*0640*/  @!P3 LDG.E R29, desc[UR4][R12.64+0x14] ;  /* 0x000014040c1db981 */ /* 0x000f64000c1e1900 */
[----:B-1----:R-:W1:Y:S01]  /*0650*/  @!P3 LDC.64 R16, c[0x0][0x380] ;  /* 0x0000e000ff10bb82 */ /* 0x002e620000000a00 */
[----:B---3--:R-:W-:Y:S01]  /*0660*/  @!P1 FFMA R2, R27, R25, R2 ;  /* 0x000000191b029223 */ /* 0x008fe20000000002 */
[----:B------:R-:W-:-:S04]  /*0670*/  @!P2 VIADD R25, R20, 0x4 ;  /* 0x000000041419a836 */ /* 0x000fc80000000000 */
[----:B0-----:R-:W-:-:S04]  /*0680*/  @!P2 IMAD.WIDE.U32 R14, R25, 0x4, R14 ;  /* 0x00000004190ea825 */ /* 0x001fc800078e000e */
[----:B------:R-:W-:Y:S01]  /*0690*/  VIADD R25, R23, 0x7 ;  /* 0x0000000717197836 */ /* 0x000fe20000000000 */
[----:B------:R-:W-:Y:S01]  /*06a0*/  @!P3 IADD3 R27, PT, PT, R20, 0x5, RZ ;  /* 0x00000005141bb810 */ /* 0x000fe20007ffe0ff */
[----:B------:R-:W2:Y:S03]  /*06b0*/  @!P2 LDG.E R15, desc[UR4][R14.64] ;  /* 0x000000040e0fa981 */ /* 0x000ea6000c1e1900 */
[----:B------:R-:W-:Y:S02]  /*06c0*/  ISETP.GE.OR P0, PT, R25, UR8, P5 ;  /* 0x0000000819007c0c */ /* 0x000fe4000af06670 */
[----:B------:R-:W-:-:S04]  /*06d0*/  LOP3.LUT R25, R8, R25, RZ, 0xfc, !PT ;  /* 0x0000001908197212 */ /* 0x000fc800078efcff */
[----:B------:R-:W-:Y:S01]  /*06e0*/  ISETP.LT.OR P0, PT, R25, RZ, P0 ;  /* 0x000000ff1900720c */ /* 0x000fe20000701670 */
[----:B-1----:R-:W-:Y:S01]  /*06f0*/  @!P3 IMAD.WIDE.U32 R16, R27, 0x4, R16 ;  /* 0x000000041b10b825 */ /* 0x002fe200078e0010 */
[----:B------:R-:W3:Y:S03]  /*0700*/  @!P6 LDG.E R25, desc[UR4][R12.64+0x18] ;  /* 0x000018040c19e981 */ /* 0x000ee6000c1e1900 */
[----:B------:R-:W-:Y:S02]  /*0710*/  @!P6 VIADD R27, R20, 0x6 ;  /* 0x00000006141be836 */ /* 0x000fe40000000000 */
[----:B------:R0:W5:Y:S02]  /*0720*/  @!P3 LDG.E R17, desc[UR4][R16.64] ;  /* 0x000000041011b981 */ /* 0x000164000c1e1900 */
[----:B----4-:R-:W-:-:S04]  /*0730*/  @!P6 IMAD.WIDE.U32 R26, R27, 0x4, R18 ;  /* 0x000000041b1ae825 */ /* 0x010fc800078e0012 */
[----:B------:R-:W1:Y:S01]  /*0740*/  @!P0 LDC.64 R18, c[0x0][0x380] ;  /* 0x0000e000ff128b82 */ /* 0x000e620000000a00 */
[----:B------:R-:W4:Y:S01]  /*0750*/  @!P0 LDG.E R14, desc[UR4][R12.64+0x1c] ;  /* 0x00001c040c0e8981 */ /* 0x000f22000c1e1900 */
[----:B0-----:R-:W-:-:S03]  /*0760*/  @!P0 VIADD R16, R20, 0x7 ;  /* 0x0000000714108836 */ /* 0x001fc60000000000 */
[----:B------:R-:W3:Y:S01]  /*0770*/  @!P6 LDG.E R27, desc[UR4][R26.64] ;  /* 0x000000041a1be981 */ /* 0x000ee2000c1e1900 */
[----:B-1----:R-:W-:-:S06]  /*0780*/  @!P0 IMAD.WIDE.U32 R18, R16, 0x4, R18 ;  /* 0x0000000410128825 */ /* 0x002fcc00078e0012 */
[----:B------:R-:W4:Y:S01]  /*0790*/  @!P0 LDG.E R19, desc[UR4][R18.64] ;  /* 0x0000000412138981 */ /* 0x000f22000c1e1900 */
[----:B------:R-:W-:-:S04]  /*07a0*/  IADD3 R22, PT, PT, R22, 0x8, RZ ;  /* 0x0000000816167810 */ /* 0x000fc80007ffe0ff */
[----:B------:R-:W-:Y:S01]  /*07b0*/  ISETP.NE.AND P1, PT, R22, RZ, PT ;  /* 0x000000ff1600720c */ /* 0x000fe20003f25270 */
[----:B------:R-:W-:Y:S01]  /*07c0*/  VIADD R24, R24, 0x8 ;  /* 0x0000000818187836 */ /* 0x000fe20000000000 */
[----:B------:R-:W-:Y:S01]  /*07d0*/  IADD3 R21, PT, PT, R21, 0x8, RZ ;  /* 0x0000000815157810 */ /* 0x000fe20007ffe0ff */
[----:B------:R-:W-:Y:S02]  /*07e0*/  VIADD R23, R23, 0x8 ;  /* 0x0000000817177836 */ /* 0x000fe40000000000 */
[----:B------:R-:W-:Y:S02]  /*07f0*/  VIADD R20, R20, 0x8 ;  /* 0x0000000814147836 */ /* 0x000fe40000000000 */
[----:B--2---:R-:W-:-:S04]  /*0800*/  @!P2 FFMA R2, R28, R15, R2 ;  /* 0x0000000f1c02a223 */ /* 0x004fc80000000002 */
[----:B-----5:R-:W-:-:S04]  /*0810*/  @!P3 FFMA R2, R29, R17, R2 ;  /* 0x000000111d02b223 */ /* 0x020fc80000000002 */
[----:B---3--:R-:W-:-:S04]  /*0820*/  @!P6 FFMA R2, R25, R27, R2 ;  /* 0x0000001b1902e223 */ /* 0x008fc80000000002 */
[----:B----4-:R-:W-:Y:S01]  /*0830*/  @!P0 FFMA R2, R14, R19, R2 ;  /* 0x000000130e028223 */ /* 0x010fe20000000002 */
[----:B------:R-:W-:Y:S06]  /*0840*/  @P1 BRA `(.L_x_2) ;  /* 0xfffffff800a81947 */ /* 0x000fec000383ffff */
[----:B------:R-:W-:-:S07]  /*0850*/  VIADD R24, R24, 0xfffffffd ;  /* 0xfffffffd18187836 */ /* 0x000fce0000000000 */
.L_x_1:
[----:B------:R-:W-:-:S13]  /*0860*/  ISETP.NE.AND P0, PT, R7, RZ, PT ;  /* 0x000000ff0700720c */ /* 0x000fda0003f05270 */
[----:B------:R-:W-:Y:S05]  /*0870*/  @!P0 BRA `(.L_x_3) ;  /* 0x00000004009c8947 */ /* 0x000fea0003800000 */
[----:B------:R-:W-:-:S04]  /*0880*/  IADD3 R10, PT, PT, R7, -0x1, RZ ;  /* 0xffffffff070a7810 */ /* 0x000fc80007ffe0ff */
[----:B------:R-:W-:-:S13]  /*0890*/  ISETP.GE.U32.AND P0, PT, R10, 0x3, PT ;  /* 0x000000030a00780c */ /* 0x000fda0003f06070 */
[----:B------:R-:W-:Y:S05]  /*08a0*/  @!P0 BRA `(.L_x_4) ;  /* 0x0000000000bc8947 */ /* 0x000fea0003800000 */
[----:B------:R-:W0:Y:S01]  /*08b0*/  LDCU.64 UR6, c[0x0][0x390] ;  /* 0x00007200ff0677ac */ /* 0x000e220008000a00 */
[--C-:B------:R-:W-:Y:S01]  /*08c0*/  IMAD.IADD R29, R0, 0x1, R24.reuse ;  /* 0x00000001001d7824 */ /* 0x100fe200078e0218 */
[----:B------:R-:W1:Y:S01]  /*08d0*/  LDC.64 R18, c[0x0][0x398] ;  /* 0x0000e600ff127b82 */ /* 0x000e620000000a00 */
[----:B------:R-:W-:Y:S02]  /*08e0*/  IMAD.IADD R27, R9, 0x1, R24 ;  /* 0x00000001091b7824 */ /* 0x000fe400078e0218 */
[C---:B------:R-:W-:Y:S01]  /*08f0*/  VIADD R25, R29.reuse, 0x1 ;  /* 0x000000011d197836 */ /* 0x040fe20000000000 */
[C---:B------:R-:W-:Y:S01]  /*0900*/  LOP3.LUT R10, R8.reuse, R29, RZ, 0xfc, !PT ;  /* 0x0000001d080a7212 */ /* 0x040fe200078efcff */
[C---:B------:R-:W-:Y:S01]  /*0910*/  VIADD R21, R29.reuse, 0x3 ;  /* 0x000000031d157836 */ /* 0x040fe20000000000 */
[----:B------:R-:W-:Y:S02]  /*0920*/  IADD3 R23, PT, PT, R29, 0x2, RZ ;  /* 0x000000021d177810 */ /* 0x000fe40007ffe0ff */
[----:B------:R-:W-:-:S02]  /*0930*/  LOP3.LUT R11, R8, R25, RZ, 0xfc, !PT ;  /* 0x00000019080b7212 */ /* 0x000fc400078efcff */
[----:B0-----:R-:W-:Y:S02]  /*0940*/  ISETP.GE.AND P2, PT, R8, UR7, PT ;  /* 0x0000000708007c0c */ /* 0x001fe4000bf46270 */
[----:B------:R-:W-:Y:S02]  /*0950*/  ISETP.GE.AND P3, PT, R21, UR6, PT ;  /* 0x0000000615007c0c */ /* 0x000fe4000bf66270 */
[----:B------:R-:W-:Y:S02]  /*0960*/  ISETP.GE.OR P0, PT, R29, UR6, P2 ;  /* 0x000000061d007c0c */ /* 0x000fe40009706670 */
[----:B------:R-:W-:Y:S02]  /*0970*/  ISETP.GE.OR P1, PT, R25, UR6, P2 ;  /* 0x0000000619007c0c */ /* 0x000fe40009726670 */
[----:B------:R-:W-:Y:S01]  /*0980*/  ISETP.LT.OR P0, PT, R10, RZ, P0 ;  /* 0x000000ff0a00720c */ /* 0x000fe20000701670 */
[----:B-1----:R-:W-:Y:S01]  /*0990*/  IMAD.WIDE R18, R27, 0x4, R18 ;  /* 0x000000041b127825 */ /* 0x002fe200078e0212 */
[----:B------:R-:W-:-:S02]  /*09a0*/  ISETP.LT.OR P1, PT, R11, RZ, P1 ;  /* 0x000000ff0b00720c */ /* 0x000fc40000f21670 */
[----:B------:R-:W-:Y:S02]  /*09b0*/  ISETP.GE.OR P2, PT, R23, UR6, P2 ;  /* 0x0000000617007c0c */ /* 0x000fe40009746670 */
[C---:B------:R-:W-:Y:S02]  /*09c0*/  LOP3.LUT R10, R8.reuse, R23, RZ, 0xfc, !PT ;  /* 0x00000017080a7212 */ /* 0x040fe400078efcff */
[----:B------:R-:W-:Y:S02]  /*09d0*/  ISETP.GE.OR P3, PT, R8, UR7, P3 ;  /* 0x0000000708007c0c */ /* 0x000fe40009f66670 */
[----:B------:R-:W-:Y:S02]  /*09e0*/  ISETP.LT.OR P2, PT, R10, RZ, P2 ;  /* 0x000000ff0a00720c */ /* 0x000fe40001741670 */
[C---:B------:R-:W-:Y:S01]  /*09f0*/  LOP3.LUT R10, R8.reuse, R21, RZ, 0xfc, !PT ;  /* 0x00000015080a7212 */ /* 0x040fe200078efcff */
[----:B------:R-:W0:Y:S01]  /*0a00*/  @!P0 LDC.64 R16, c[0x0][0x380] ;  /* 0x0000e000ff108b82 */ /* 0x000e220000000a00 */
[----:B------:R-:W-:-:S02]  /*0a10*/  @!P0 IMAD R29, R8, UR6, R29 ;  /* 0x00000006081d8c24 */ /* 0x000fc4000f8e021d */
[----:B------:R-:W-:Y:S01]  /*0a20*/  ISETP.LT.OR P3, PT, R10, RZ, P3 ;  /* 0x000000ff0a00720c */ /* 0x000fe20001f61670 */
[----:B------:R-:W-:-:S04]  /*0a30*/  @!P1 IMAD R25, R8, UR6, R25 ;  /* 0x0000000608199c24 */ /* 0x000fc8000f8e0219 */
[----:B------:R-:W1:Y:S08]  /*0a40*/  @!P1 LDC.64 R10, c[0x0][0x380] ;  /* 0x0000e000ff0a9b82 */ /* 0x000e700000000a00 */
[----:B------:R-:W2:Y:S01]  /*0a50*/  @!P2 LDC.64 R12, c[0x0][0x380] ;  /* 0x0000e000ff0cab82 */ /* 0x000ea20000000a00 */
[----:B------:R-:W3:Y:S07]  /*0a60*/  @!P3 LDG.E R27, desc[UR4][R18.64+0xc] ;  /* 0x00000c04121bb981 */ /* 0x000eee000c1e1900 */
[----:B------:R-:W4:Y:S01]  /*0a70*/  @!P3 LDC.64 R14, c[0x0][0x380] ;  /* 0x0000e000ff0ebb82 */ /* 0x000f220000000a00 */
[----:B0-----:R-:W-:-:S06]  /*0a80*/  @!P0 IMAD.WIDE.U32 R16, R29, 0x4, R16 ;  /* 0x000000041d108825 */ /* 0x001fcc00078e0010 */
[----:B------:R-:W5:Y:S01]  /*0a90*/  @!P0 LDG.E R17, desc[UR4][R16.64] ;  /* 0x0000000410118981 */ /* 0x000f62000c1e1900 */
[----:B-1----:R-:W-:-:S04]  /*0aa0*/  @!P1 IMAD.WIDE.U32 R10, R25, 0x4, R10 ;  /* 0x00000004190a9825 */ /* 0x002fc800078e000a */
[C---:B------:R-:W-:Y:S02]  /*0ab0*/  @!P2 IMAD R25, R8.reuse, UR6, R23 ;  /* 0x000000060819ac24 */ /* 0x040fe4000f8e0217 */
[----:B------:R-:W5:Y:S02]  /*0ac0*/  @!P0 LDG.E R23, desc[UR4][R18.64] ;  /* 0x0000000412178981 */ /* 0x000f64000c1e1900 */
[----:B--2---:R-:W-:Y:S02]  /*0ad0*/  @!P2 IMAD.WIDE.U32 R12, R25, 0x4, R12 ;  /* 0x00000004190ca825 */ /* 0x004fe400078e000c */
[----:B------:R-:W2:Y:S02]  /*0ae0*/  @!P1 LDG.E R10, desc[UR4][R10.64] ;  /* 0x000000040a0a9981 */ /* 0x000ea4000c1e1900 */
[----:B------:R-:W-:Y:S02]  /*0af0*/  @!P3 IMAD R25, R8, UR6, R21 ;  /* 0x000000060819bc24 */ /* 0x000fe4000f8e0215 */
[----:B------:R-:W2:Y:S02]  /*0b00*/  @!P1 LDG.E R21, desc[UR4][R18.64+0x4] ;  /* 0x0000040412159981 */ /* 0x000ea4000c1e1900 */
[----:B----4-:R-:W-:-:S02]  /*0b10*/  @!P3 IMAD.WIDE.U32 R14, R25, 0x4, R14 ;  /* 0x00000004190eb825 */ /* 0x010fc400078e000e */
[----:B------:R-:W4:Y:S04]  /*0b20*/  @!P2 LDG.E R12, desc[UR4][R12.64] ;  /* 0x000000040c0ca981 */ /* 0x000f28000c1e1900 */
[----:B------:R-:W4:Y:S04]  /*0b30*/  @!P2 LDG.E R25, desc[UR4][R18.64+0x8] ;  /* 0x000008041219a981 */ /* 0x000f28000c1e1900 */
[----:B------:R-:W3:Y:S01]  /*0b40*/  @!P3 LDG.E R14, desc[UR4][R14.64] ;  /* 0x000000040e0eb981 */ /* 0x000ee2000c1e1900 */
[----:B------:R-:W-:Y:S01]  /*0b50*/  IADD3 R24, PT, PT, R24, 0x4, RZ ;  /* 0x0000000418187810 */ /* 0x000fe20007ffe0ff */
[----:B-----5:R-:W-:-:S04]  /*0b60*/  @!P0 FFMA R2, R23, R17, R2 ;  /* 0x0000001117028223 */ /* 0x020fc80000000002 */
[----:B--2---:R-:W-:-:S04]  /*0b70*/  @!P1 FFMA R2, R21, R10, R2 ;  /* 0x0000000a15029223 */ /* 0x004fc80000000002 */
[----:B----4-:R-:W-:-:S04]  /*0b80*/  @!P2 FFMA R2, R25, R12, R2 ;  /* 0x0000000c1902a223 */ /* 0x010fc80000000002 */
[----:B---3--:R-:W-:-:S07]  /*0b90*/  @!P3 FFMA R2, R27, R14, R2 ;  /* 0x0000000e1b02b223 */ /* 0x008fce0000000002 */
.L_x_4:
[----:B------:R-:W-:-:S05]  /*0ba0*/  VIADD R10, R4, 0x1 ;  /* 0x00000001040a7836 */ /* 0x000fca0000000000 */
[----:B------:R-:W-:-:S13]  /*0bb0*/  LOP3.LUT P0, R10, R10, 0x3, RZ, 0xc0, !PT ;  /* 0x000000030a0a7812 */ /* 0x000fda000780c0ff */
[----:B------:R-:W-:Y:S05]  /*0bc0*/  @!P0 BRA `(.L_x_3) ;  /* 0x0000000000c88947 */ /* 0x000fea0003800000 */
[----:B------:R-:W-:Y:S02]  /*0bd0*/  ISETP.NE.AND P0, PT, R10, 0x1, PT ;  /* 0x000000010a00780c */ /* 0x000fe40003f05270 */
[----:B------:R-:W-:-:S04]  /*0be0*/  LOP3.LUT R11, R4, 0x1, RZ, 0xc0, !PT ;  /* 0x00000001040b7812 */ /* 0x000fc800078ec0ff */
[----:B------:R-:W-:-:S07]  /*0bf0*/  ISETP.NE.U32.AND P2, PT, R11, 0x1, PT ;  /* 0x000000010b00780c */ /* 0x000fce0003f45070 */
[----:B------:R-:W-:Y:S06]  /*0c00*/  @!P0 BRA `(.L_x_5) ;  /* 0x00000000006c8947 */ /* 0x000fec0003800000 */
[----:B------:R-:W0:Y:S01]  /*0c10*/  LDCU.64 UR6, c[0x0][0x390] ;  /* 0x00007200ff0677ac */ /* 0x000e220008000a00 */
[--C-:B------:R-:W-:Y:S02]  /*0c20*/  IMAD.IADD R17, R0, 0x1, R24.reuse ;  /* 0x0000000100117824 */ /* 0x100fe400078e0218 */
[----:B------:R-:W-:-:S03]  /*0c30*/  IMAD.IADD R21, R9, 0x1, R24 ;  /* 0x0000000109157824 */ /* 0x000fc600078e0218 */
[C---:B------:R-:W-:Y:S02]  /*0c40*/  IADD3 R19, PT, PT, R17.reuse, 0x1, RZ ;  /* 0x0000000111137810 */ /* 0x040fe40007ffe0ff */
[C---:B------:R-:W-:Y:S02]  /*0c50*/  LOP3.LUT R10, R8.reuse, R17, RZ, 0xfc, !PT ;  /* 0x00000011080a7212 */ /* 0x040fe400078efcff */
[C---:B------:R-:W-:Y:S02]  /*0c60*/  LOP3.LUT R11, R8.reuse, R19, RZ, 0xfc, !PT ;  /* 0x00000013080b7212 */ /* 0x040fe400078efcff */
[----:B0-----:R-:W-:Y:S02]  /*0c70*/  ISETP.GE.AND P0, PT, R17, UR6, PT ;  /* 0x0000000611007c0c */ /* 0x001fe4000bf06270 */
[----:B------:R-:W-:Y:S02]  /*0c80*/  ISETP.GE.AND P1, PT, R19, UR6, PT ;  /* 0x0000000613007c0c */ /* 0x000fe4000bf26270 */
[----:B------:R-:W-:-:S02]  /*0c90*/  ISETP.GE.OR P0, PT, R8, UR7, P0 ;  /* 0x0000000708007c0c */ /* 0x000fc40008706670 */
[----:B------:R-:W-:Y:S02]  /*0ca0*/  ISETP.GE.OR P1, PT, R8, UR7, P1 ;  /* 0x0000000708007c0c */ /* 0x000fe40008f26670 */
[----:B------:R-:W-:Y:S02]  /*0cb0*/  ISETP.LT.OR P0, PT, R10, RZ, P0 ;  /* 0x000000ff0a00720c */ /* 0x000fe40000701670 */
[----:B------:R-:W-:Y:S02]  /*0cc0*/  ISETP.LT.OR P1, PT, R11, RZ, P1 ;  /* 0x000000ff0b00720c */ /* 0x000fe40000f21670 */
[----:B------:R-:W0:Y:S09]  /*0cd0*/  LDC.64 R10, c[0x0][0x398] ;  /* 0x0000e600ff0a7b82 */ /* 0x000e320000000a00 */
[----:B------:R-:W1:Y:S01]  /*0ce0*/  @!P0 LDC.64 R14, c[0x0][0x380] ;  /* 0x0000e000ff0e8b82 */ /* 0x000e620000000a00 */
[----:B------:R-:W-:-:S02]  /*0cf0*/  @!P0 IMAD R17, R8, UR6, R17 ;  /* 0x0000000608118c24 */ /* 0x000fc4000f8e0211 */
[----:B------:R-:W-:-:S05]  /*0d00*/  @!P1 IMAD R19, R8, UR6, R19 ;  /* 0x0000000608139c24 */ /* 0x000fca000f8e0213 */
[----:B------:R-:W2:Y:S01]  /*0d10*/  @!P1 LDC.64 R12, c[0x0][0x380] ;  /* 0x0000e000ff0c9b82 */ /* 0x000ea20000000a00 */
[----:B0-----:R-:W-:-:S04]  /*0d20*/  IMAD.WIDE R10, R21, 0x4, R10 ;  /* 0x00000004150a7825 */ /* 0x001fc800078e020a */
[----:B-1----:R-:W-:Y:S02]  /*0d30*/  @!P0 IMAD.WIDE.U32 R14, R17, 0x4, R14 ;  /* 0x00000004110e8825 */ /* 0x002fe400078e000e */
[----:B------:R-:W3:Y:S04]  /*0d40*/  @!P0 LDG.E R17, desc[UR4][R10.64] ;  /* 0x000000040a118981 */ /* 0x000ee8000c1e1900 */
[----:B------:R-:W3:Y:S01]  /*0d50*/  @!P0 LDG.E R14, desc[UR4][R14.64] ;  /* 0x000000040e0e8981 */ /* 0x000ee2000c1e1900 */
[----:B--2---:R-:W-:-:S03]  /*0d60*/  @!P1 IMAD.WIDE.U32 R12, R19, 0x4, R12 ;  /* 0x00000004130c9825 */ /* 0x004fc600078e000c */
[----:B------:R-:W2:Y:S04]  /*0d70*/  @!P1 LDG.E R19, desc[UR4][R10.64+0x4] ;  /* 0x000004040a139981 */ /* 0x000ea8000c1e1900 */
[----:B------:R-:W2:Y:S01]  /*0d80*/  @!P1 LDG.E R12, desc[UR4][R12.64] ;  /* 0x000000040c0c9981 */ /* 0x000ea2000c1e1900 */
[----:B------:R-:W-:Y:S02]  /*0d90*/  VIADD R24, R24, 0x2 ;  /* 0x0000000218187836 */ /* 0x000fe40000000000 */
[----:B---3--:R-:W-:-:S04]  /*0da0*/  @!P0 FFMA R2, R17, R14, R2 ;  /* 0x0000000e11028223 */ /* 0x008fc80000000002 */
[----:B--2---:R-:W-:-:S07]  /*0db0*/  @!P1 FFMA R2, R19, R12, R2 ;  /* 0x0000000c13029223 */ /* 0x004fce0000000002 */
.L_x_5:
[----:B------:R-:W-:Y:S05]  /*0dc0*/  @!P2 BRA `(.L_x_3) ;  /* 0x000000000048a947 */ /* 0x000fea0003800000 */
[----:B------:R-:W0:Y:S01]  /*0dd0*/  LDCU.64 UR6, c[0x0][0x390] ;  /* 0x00007200ff0677ac */ /* 0x000e220008000a00 */
[----:B------:R-:W-:Y:S01]  /*0de0*/  IADD3 R15, PT, PT, R0, R24, RZ ;  /* 0x00000018000f7210 */ /* 0x000fe20007ffe0ff */
[----:B------:R-:W-:Y:S03]  /*0df0*/  BSSY.RECONVERGENT B0, `(.L_x_3) ;  /* 0x000000f000007945 */ /* 0x000fe60003800200 */
[----:B------:R-:W-:Y:S02]  /*0e00*/  LOP3.LUT R10, R8, R15, RZ, 0xfc, !PT ;  /* 0x0000000f080a7212 */ /* 0x000fe400078efcff */
[----:B0-----:R-:W-:-:S04]  /*0e10*/  ISETP.GE.AND P0, PT, R15, UR6, PT ;  /* 0x000000060f007c0c */ /* 0x001fc8000bf06270 */
[----:B------:R-:W-:-:S04]  /*0e20*/  ISETP.GE.OR P0, PT, R8, UR7, P0 ;  /* 0x0000000708007c0c */ /* 0x000fc80008706670 */
[----:B------:R-:W-:-:S13]  /*0e30*/  ISETP.LT.OR P0, PT, R10, RZ, P0 ;  /* 0x000000ff0a00720c */ /* 0x000fda0000701670 */
[----:B------:R-:W-:Y:S05]  /*0e40*/  @P0 BRA `(.L_x_6) ;  /* 0x0000000000240947 */ /* 0x000fea0003800000 */
[----:B------:R-:W0:Y:S01]  /*0e50*/  LDC.64 R12, c[0x0][0x398] ;  /* 0x0000e600ff0c7b82 */ /* 0x000e220000000a00 */
[----:B------:R-:W-:Y:S02]  /*0e60*/  IMAD.IADD R9, R9, 0x1, R24 ;  /* 0x0000000109097824 */ /* 0x000fe400078e0218 */
[----:B------:R-:W-:-:S05]  /*0e70*/  IMAD R15, R8, UR6, R15 ;  /* 0x00000006080f7c24 */ /* 0x000fca000f8e020f */
[----:B------:R-:W1:Y:S01]  /*0e80*/  LDC.64 R10, c[0x0][0x380] ;  /* 0x0000e000ff0a7b82 */ /* 0x000e620000000a00 */
[----:B0-----:R-:W-:-:S06]  /*0e90*/  IMAD.WIDE R12, R9, 0x4, R12 ;  /* 0x00000004090c7825 */ /* 0x001fcc00078e020c */
[----:B------:R-:W2:Y:S01]  /*0ea0*/  LDG.E R13, desc[UR4][R12.64] ;  /* 0x000000040c0d7981 */ /* 0x000ea2000c1e1900 */
[----:B-1----:R-:W-:-:S06]  /*0eb0*/  IMAD.WIDE.U32 R10, R15, 0x4, R10 ;  /* 0x000000040f0a7825 */ /* 0x002fcc00078e000a */
[----:B------:R-:W2:Y:S02]  /*0ec0*/  LDG.E R10, desc[UR4][R10.64] ;  /* 0x000000040a0a7981 */ /* 0x000ea4000c1e1900 */
[----:B--2---:R-:W-:-:S07]  /*0ed0*/  FFMA R2, R13, R10, R2 ;  /* 0x0000000a0d027223 */ /* 0x004fce0000000002 */
.L_x_6:
[----:B------:R-:W-:Y:S05]  /*0ee0*/  BSYNC.RECONVERGENT B0 ;  /* 0x0000000000007941 */ /* 0x000fea0003800200 */
.L_x_3:
[----:B------:R-:W-:Y:S05]  /*0ef0*/  @P4 BRA `(.L_x_7) ;  /* 0xfffffff000a84947 */ /* 0x000fea000383ffff */
.L_x_0:
[----:B------:R-:W0:Y:S01]  /*0f00*/  LDC.64 R4, c[0x0][0x388] ;  /* 0x0000e200ff047b82 */ /* 0x000e220000000a00 */
[----:B------:R-:W1:Y:S02]  /*0f10*/  LDCU UR6, c[0x0][0x390] ;  /* 0x00007200ff0677ac */ /* 0x000e640008000800 */
[----:B-1----:R-:W-:-:S04]  /*0f20*/  IMAD R3, R3, UR6, R0 ;  /* 0x0000000603037c24 */ /* 0x002fc8000f8e0200 */
[----:B0-----:R-:W-:-:S05]  /*0f30*/  IMAD.WIDE R4, R3, 0x4, R4 ;  /* 0x0000000403047825 */ /* 0x001fca00078e0204 */
[----:B------:R-:W-:Y:S01]  /*0f40*/  STG.E desc[UR4][R4.64], R2 ;  /* 0x0000000204007986 */ /* 0x000fe2000c101904 */
[----:B------:R-:W-:Y:S05]  /*0f50*/  EXIT ;  /* 0x000000000000794d */ /* 0x000fea0003800000 */
.L_x_8:
[----:B------:R-:W-:-:S00]  /*0f60*/  BRA `(.L_x_8) ;  /* 0xfffffffc00fc7947 */ /* 0x000fc0000383ffff */
[----:B------:R-:W-:-:S00]  /*0f70*/  NOP ;  /* 0x0000000000007918 */ /* 0x000fc00000000000 */
        /* <DEDUP_REMOVED lines=8> */
.L_x_25:


//--------------------- .text._Z16tiledConvolutionPfS_iiPKfi --------------------------
	.section	.text._Z16tiledConvolutionPfS_iiPKfi,"ax",@progbits
	.align	128
        .global         _Z16tiledConvolutionPfS_iiPKfi
        .type           _Z16tiledConvolutionPfS_iiPKfi,@function
        .size           _Z16tiledConvolutionPfS_iiPKfi,(.L_x_26 - _Z16tiledConvolutionPfS_iiPKfi)
        .other          _Z16tiledConvolutionPfS_iiPKfi,@"STO_CUDA_ENTRY STV_DEFAULT"
_Z16tiledConvolutionPfS_iiPKfi:
.text._Z16tiledConvolutionPfS_iiPKfi:
[----:B------:R-:W-:Y:S01]  /*0000*/  LDC R1, c[0x0][0x37c] ;  /* 0x0000df00ff017b82 */ /* 0x000fe20000000800 */
[----:B------:R-:W0:Y:S07]  /*0010*/  S2R R0, SR_TID.X ;  /* 0x0000000000007919 */ /* 0x000e2e0000002100 */
[----:B------:R-:W1:Y:S01]  /*0020*/  LDC R10, c[0x0][0x3a0] ;  /* 0x0000e800ff0a7b82 */ /* 0x000e620000000800 */
[----:B------:R-:W2:Y:S01]  /*0030*/  LDCU.64 UR4, c[0x0][0x390] ;  /* 0x00007200ff0477ac */ /* 0x000ea20008000a00 */
[----:B------:R-:W0:Y:S01]  /*0040*/  S2R R5, SR_CTAID.X ;  /* 0x0000000000057919 */ /* 0x000e220000002500 */
[----:B------:R-:W3:Y:S01]  /*0050*/  LDCU.64 UR8, c[0x0][0x358] ;  /* 0x00006b00ff0877ac */ /* 0x000ee20008000a00 */
[----:B------:R-:W4:Y:S01]  /*0060*/  S2R R3, SR_TID.Y ;  /* 0x0000000000037919 */ /* 0x000f220000002200 */
[----:B------:R-:W4:Y:S01]  /*0070*/  S2R R6, SR_CTAID.Y ;  /* 0x0000000000067919 */ /* 0x000f220000002600 */
[----:B-1----:R-:W-:-:S04]  /*0080*/  LEA.HI R4, R10, R10, RZ, 0x1 ;  /* 0x0000000a0a047211 */ /* 0x002fc800078f08ff */
[----:B------:R-:W-:Y:S01]  /*0090*/  SHF.R.S32.HI R4, RZ, 0x1, R4 ;  /* 0x00000001ff047819 */ /* 0x000fe20000011404 */
[----:B0-----:R-:W-:-:S05]  /*00a0*/  IMAD R2, R5, 0x1a, R0 ;  /* 0x0000001a05027824 */ /* 0x001fca00078e0200 */
[----:B------:R-:W-:Y:S01]  /*00b0*/  IADD3 R9, PT, PT, R2, -R4, RZ ;  /* 0x8000000402097210 */ /* 0x000fe20007ffe0ff */
[----:B----4-:R-:W-:-:S03]  /*00c0*/  IMAD R5, R6, 0x1a, R3 ;  /* 0x0000001a06057824 */ /* 0x010fc600078e0203 */
[----:B--2---:R-:W-:Y:S01]  /*00d0*/  ISETP.GE.AND P0, PT, R9, UR4, PT ;  /* 0x0000000409007c0c */ /* 0x004fe2000bf06270 */
[----:B------:R-:W-:-:S05]  /*00e0*/  IMAD.IADD R4, R5, 0x1, -R4 ;  /* 0x0000000105047824 */ /* 0x000fca00078e0a04 */
[----:B------:R-:W-:-:S04]  /*00f0*/  ISETP.GE.OR P0, PT, R4, UR5, P0 ;  /* 0x0000000504007c0c */ /* 0x000fc80008706670 */
[----:B------:R-:W-:-:S04]  /*0100*/  ISETP.LT.OR P0, PT, R4, RZ, P0 ;  /* 0x000000ff0400720c */ /* 0x000fc80000701670 */
[----:B------:R-:W-:-:S13]  /*0110*/  ISETP.LT.OR P0, PT, R9, RZ, P0 ;  /* 0x000000ff0900720c */ /* 0x000fda0000701670 */
[----:B------:R-:W0:Y:S01]  /*0120*/  @!P0 LDC.64 R6, c[0x0][0x380] ;  /* 0x0000e000ff068b82 */ /* 0x000e220000000a00 */
[----:B------:R-:W-:-:S04]  /*0130*/  @!P0 IMAD R9, R4, UR4, R9 ;  /* 0x0000000404098c24 */ /* 0x000fc8000f8e0209 */
[----:B0-----:R-:W-:-:S06]  /*0140*/  @!P0 IMAD.WIDE R6, R9, 0x4, R6 ;  /* 0x0000000409068825 */ /* 0x001fcc00078e0206 */
[----:B---3--:R-:W2:Y:S01]  /*0150*/  @!P0 LDG.E R6, desc[UR8][R6.64] ;  /* 0x0000000806068981 */ /* 0x008ea2000c1e1900 */
[----:B------:R-:W0:Y:S01]  /*0160*/  S2UR UR5, SR_CgaCtaId ;  /* 0x00000000000579c3 */ /* 0x000e220000008800 */
[----:B------:R-:W-:Y:S01]  /*0170*/  UMOV UR4, 0x400 ;  /* 0x0000040000047882 */ /* 0x000fe20000000000 */
[----:B------:R-:W-:-:S04]  /*0180*/  VIMNMX.U32 R8, PT, PT, R0, R3, !PT ;  /* 0x0000000300087248 */ /* 0x000fc80007fe0000 */
[----:B------:R-:W-:Y:S01]  /*0190*/  ISETP.GT.U32.AND P1, PT, R8, 0x19, PT ;  /* 0x000000190800780c */ /* 0x000fe20003f24070 */
[----:B0-----:R-:W-:-:S06]  /*01a0*/  ULEA UR4, UR5, UR4, 0x18 ;  /* 0x0000000405047291 */ /* 0x001fcc000f8ec0ff */
[----:B------:R-:W-:-:S05]  /*01b0*/  @!P0 MOV R4, UR4 ;  /* 0x0000000400048c02 */ /* 0x000fca0008000f00 */
[----:B------:R-:W-:Y:S01]  /*01c0*/  @!P0 IMAD R9, R3, 0x80, R4 ;  /* 0x0000008003098824 */ /* 0x000fe200078e0204 */
[----:B------:R-:W-:-:S04]  /*01d0*/  @P0 MOV R4, UR4 ;  /* 0x0000000400040c02 */ /* 0x000fc80008000f00 */
[----:B------:R-:W-:Y:S01]  /*01e0*/  @!P0 LEA R9, R0, R9, 0x2 ;  /* 0x0000000900098211 */ /* 0x000fe200078e10ff */
[----:B------:R-:W-:-:S04]  /*01f0*/  @P0 IMAD R11, R3, 0x80, R4 ;  /* 0x00000080030b0824 */ /* 0x000fc800078e0204 */
[----:B------:R-:W-:Y:S01]  /*0200*/  @P0 IMAD R11, R0, 0x4, R11 ;  /* 0x00000004000b0824 */ /* 0x000fe200078e020b */
[----:B--2---:R0:W-:Y:S04]  /*0210*/  @!P0 STS [R9], R6 ;  /* 0x0000000609008388 */ /* 0x0041e80000000800 */
[----:B------:R0:W-:Y:S01]  /*0220*/  @P0 STS [R11], RZ ;  /* 0x000000ff0b000388 */ /* 0x0001e20000000800 */
[----:B------:R-:W-:Y:S06]  /*0230*/  BAR.SYNC.DEFER_BLOCKING 0x0 ;  /* 0x0000000000007b1d */ /* 0x000fec0000010000 */
[----:B------:R-:W-:Y:S05]  /*0240*/  @P1 EXIT ;  /* 0x000000000000194d */ /* 0x000fea0003800000 */
[----:B------:R-:W-:Y:S01]  /*0250*/  ISETP.GE.AND P0, PT, R10, 0x1, PT ;  /* 0x000000010a00780c */ /* 0x000fe20003f06270 */
[----:B0-----:R-:W-:-:S12]  /*0260*/  HFMA2 R6, -RZ, RZ, 0, 0 ;  /* 0x00000000ff067431 */ /* 0x001fd800000001ff */
[----:B------:R-:W-:Y:S05]  /*0270*/  @!P0 BRA `(.L_x_9) ;  /* 0x0000000800b88947 */ /* 0x000fea0003800000 */
[----:B------:R-:W-:Y:S01]  /*0280*/  LOP3.LUT R8, R10, 0x7, RZ, 0xc0, !PT ;  /* 0x000000070a087812 */ /* 0x000fe200078ec0ff */
[----:B------:R-:W-:Y:S01]  /*0290*/  IMAD R11, R0, 0x4, R4 ;  /* 0x00000004000b7824 */ /* 0x000fe200078e0204 */
[----:B------:R-:W-:Y:S01]  /*02a0*/  LOP3.LUT R7, R10, 0xf, RZ, 0xc0, !PT ;  /* 0x0000000f0a077812 */ /* 0x000fe200078ec0ff */
[----:B------:R-:W-:Y:S01]  /*02b0*/  UMOV UR4, URZ ;  /* 0x000000ff00047c82 */ /* 0x000fe20008000000 */
[----:B------:R-:W-:Y:S01]  /*02c0*/  IADD3 R9, PT, PT, R8, -0x1, RZ ;  /* 0xffffffff08097810 */ /* 0x000fe20007ffe0ff */
[----:B------:R-:W-:Y:S02]  /*02d0*/  VIADD R11, R11, 0x20 ;  /* 0x000000200b0b7836 */ /* 0x000fe40000000000 */
[----:B------:R-:W-:Y:S01]  /*02e0*/  VIADD R6, R7, 0xffffffff ;  /* 0xffffffff07067836 */ /* 0x000fe20000000000 */
[----:B------:R-:W-:Y:S02]  /*02f0*/  ISETP.GE.U32.AND P1, PT, R9, 0x3, PT ;  /* 0x000000030900780c */ /* 0x000fe40003f26070 */
[----:B------:R-:W-:-:S02]  /*0300*/  LOP3.LUT R9, R10, 0x7ffffff0, RZ, 0xc0, !PT ;  /* 0x7ffffff00a097812 */ /* 0x000fc400078ec0ff */
[----:B------:R-:W-:Y:S02]  /*0310*/  ISETP.GE.U32.AND P0, PT, R6, 0x7, PT ;  /* 0x000000070600780c */ /* 0x000fe40003f06070 */
[----:B------:R-:W-:Y:S02]  /*0320*/  LOP3.LUT R10, R10, 0x3, RZ, 0xc0, !PT ;  /* 0x000000030a0a7812 */ /* 0x000fe400078ec0ff */
[----:B------:R-:W-:Y:S02]  /*0330*/  MOV R6, RZ ;  /* 0x000000ff00067202 */ /* 0x000fe40000000f00 */
[----:B------:R-:W-:-:S07]  /*0340*/  IADD3 R16, PT, PT, -R9, RZ, RZ ;  /* 0x000000ff09107210 */ /* 0x000fce0007ffe1ff */
.L_x_15:
[----:B------:R-:W0:Y:S01]  /*0350*/  LDCU UR5, c[0x0][0x3a0] ;  /* 0x00007400ff0577ac */ /* 0x000e220008000800 */
[----:B------:R-:W-:Y:S01]  /*0360*/  VIADD R18, R3, UR4 ;  /* 0x0000000403127c36 */ /* 0x000fe20008000000 */
[----:B------:R-:W-:Y:S01]  /*0370*/  MOV R17, RZ ;  /* 0x000000ff00117202 */ /* 0x000fe20000000f00 */
[----:B0-----:R-:W-:Y:S02]  /*0380*/  UISETP.GE.U32.AND UP1, UPT, UR5, 0x10, UPT ;  /* 0x000000100500788c */ /* 0x001fe4000bf26070 */
[----:B------:R-:W-:Y:S02]  /*0390*/  UIMAD UR10, UR4, UR5, URZ ;  /* 0x00000005040a72a4 */ /* 0x000fe4000f8e02ff */
[----:B------:R-:W-:-:S04]  /*03a0*/  UIADD3 UR4, UPT, UPT, UR4, 0x1, URZ ;  /* 0x0000000104047890 */ /* 0x000fc8000fffe0ff */
[----:B------:R-:W-:Y:S01]  /*03b0*/  UISETP.NE.AND UP0, UPT, UR4, UR5, UPT ;  /* 0x000000050400728c */ /* 0x000fe2000bf05270 */
[----:B------:R-:W-:Y:S10]  /*03c0*/  BRA.U !UP1, `(.L_x_10) ;  /* 0x0000000109fc7547 */ /* 0x000ff4000b800000 */
[----:B------:R-:W0:Y:S01]  /*03d0*/  LDCU.64 UR6, c[0x0][0x398] ;  /* 0x00007300ff0677ac */ /* 0x000e220008000a00 */
[----:B------:R-:W-:Y:S01]  /*03e0*/  IMAD R15, R18, 0x80, R11 ;  /* 0x00000080120f7824 */ /* 0x000fe200078e020b */
[----:B------:R-:W-:Y:S01]  /*03f0*/  MOV R14, R16 ;  /* 0x00000010000e7202 */ /* 0x000fe20000000f00 */
[----:B0-----:R-:W-:-:S04]  /*0400*/  UIMAD.WIDE.U32 UR6, UR10, 0x4, UR6 ;  /* 0x000000040a0678a5 */ /* 0x001fc8000f8e0006 */
[----:B------:R-:W-:-:S04]  /*0410*/  UIADD3 UR5, UP1, UPT, UR6, 0x20, URZ ;  /* 0x0000002006057890 */ /* 0x000fc8000ff3e0ff */
[----:B------:R-:W-:Y:S02]  /*0420*/  UIADD3.X UR6, UPT, UPT, URZ, UR7, URZ, UP1, !UPT ;  /* 0x00000007ff067290 */ /* 0x000fe40008ffe4ff */
[----:B------:R-:W-:-:S04]  /*0430*/  IMAD.U32 R12, RZ, RZ, UR5 ;  /* 0x00000005ff0c7e24 */ /* 0x000fc8000f8e00ff */
[----:B------:R-:W-:-:S07]  /*0440*/  MOV R13, UR6 ;  /* 0x00000006000d7c02 */ /* 0x000fce0008000f00 */
.L_x_11:
[----:B------:R-:W2:Y:S04]  /*0450*/  LDG.E.CONSTANT R25, desc[UR8][R12.64+-0x20] ;  /* 0xffffe0080c197981 */ /* 0x000ea8000c1e9900 */
[----:B------:R-:W3:Y:S04]  /*0460*/  LDG.E.CONSTANT R27, desc[UR8][R12.64+-0x1c] ;  /* 0xffffe4080c1b7981 */ /* 0x000ee8000c1e9900 */
[----:B------:R-:W4:Y:S04]  /*0470*/  LDG.E.CONSTANT R23, desc[UR8][R12.64+-0x18] ;  /* 0xffffe8080c177981 */ /* 0x000f28000c1e9900 */
[----:B------:R-:W5:Y:S04]  /*0480*/  LDG.E.CONSTANT R22, desc[UR8][R12.64+-0x14] ;  /* 0xffffec080c167981 */ /* 0x000f68000c1e9900 */
[----:B------:R-:W5:Y:S04]  /*0490*/  LDG.E.CONSTANT R21, desc[UR8][R12.64+-0x10] ;  /* 0xfffff0080c157981 */ /* 0x000f68000c1e9900 */
[----:B------:R-:W5:Y:S04]  /*04a0*/  LDG.E.CONSTANT R20, desc[UR8][R12.64+-0xc] ;  /* 0xfffff4080c147981 */ /* 0x000f68000c1e9900 */
[----:B------:R-:W5:Y:S04]  /*04b0*/  LDG.E.CONSTANT R19, desc[UR8][R12.64+-0x8] ;  /* 0xfffff8080c137981 */ /* 0x000f68000c1e9900 */
[----:B------:R-:W5:Y:S04]  /*04c0*/  LDG.E.CONSTANT R17, desc[UR8][R12.64+-0x4] ;  /* 0xfffffc080c117981 */ /* 0x000f68000c1e9900 */
[----:B------:R-:W2:Y:S04]  /*04d0*/  LDS R24, [R15+-0x20] ;  /* 0xffffe0000f187984 */ /* 0x000ea80000000800 */
[----:B------:R-:W-:Y:S01]  /*04e0*/  LDS R26, [R15+-0x14] ;  /* 0xffffec000f1a7984 */ /* 0x000fe20000000800 */
[----:B--2---:R-:W-:-:S03]  /*04f0*/  FFMA R24, R25, R24, R6 ;  /* 0x0000001819187223 */ /* 0x004fc60000000006 */
[----:B------:R-:W3:Y:S04]  /*0500*/  LDS R6, [R15+-0x1c] ;  /* 0xffffe4000f067984 */ /* 0x000ee80000000800 */
[----:B------:R-:W4:Y:S01]  /*0510*/  LDS R25, [R15+-0x18] ;  /* 0xffffe8000f197984 */ /* 0x000f220000000800 */
[----:B---3--:R-:W-:-:S03]  /*0520*/  FFMA R24, R27, R6, R24 ;  /* 0x000000061b187223 */ /* 0x008fc60000000018 */
[----:B------:R-:W2:Y:S01]  /*0530*/  LDG.E.CONSTANT R6, desc[UR8][R12.64] ;  /* 0x000000080c067981 */ /* 0x000ea2000c1e9900 */
[----:B----4-:R-:W-:-:S03]  /*0540*/  FFMA R23, R23, R25, R24 ;  /* 0x0000001917177223 */ /* 0x010fc60000000018 */
[----:B------:R-:W0:Y:S01]  /*0550*/  LDS R24, [R15+-0x10] ;  /* 0xfffff0000f187984 */ /* 0x000e220000000800 */
[----:B-----5:R-:W-:-:S03]  /*0560*/  FFMA R26, R22, R26, R23 ;  /* 0x0000001a161a7223 */ /* 0x020fc60000000017 */
[----:B------:R-:W1:Y:S04]  /*0570*/  LDS R25, [R15+-0xc] ;  /* 0xfffff4000f197984 */ /* 0x000e680000000800 */
[----:B------:R-:W3:Y:S01]  /*0580*/  LDG.E.CONSTANT R22, desc[UR8][R12.64+0x4] ;  /* 0x000004080c167981 */ /* 0x000ee2000c1e9900 */
[----:B0-----:R-:W-:-:S03]  /*0590*/  FFMA R23, R21, R24, R26 ;  /* 0x0000001815177223 */ /* 0x001fc6000000001a */
[----:B------:R-:W0:Y:S04]  /*05a0*/  LDS R26, [R15+-0x8] ;  /* 0xfffff8000f1a7984 */ /* 0x000e280000000800 */
[----:B------:R-:W4:Y:S01]  /*05b0*/  LDG.E.CONSTANT R21, desc[UR8][R12.64+0x8] ;  /* 0x000008080c157981 */ /* 0x000f22000c1e9900 */
[----:B-1----:R-:W-:-:S03]  /*05c0*/  FFMA R24, R20, R25, R23 ;  /* 0x0000001914187223 */ /* 0x002fc60000000017 */
[----:B------:R-:W1:Y:S04]  /*05d0*/  LDS R25, [R15+-0x4] ;  /* 0xfffffc000f197984 */ /* 0x000e680000000800 */
[----:B------:R-:W5:Y:S04]  /*05e0*/  LDG.E.CONSTANT R23, desc[UR8][R12.64+0xc] ;  /* 0x00000c080c177981 */ /* 0x000f68000c1e9900 */
[----:B------:R-:W5:Y:S01]  /*05f0*/  LDG.E.CONSTANT R20, desc[UR8][R12.64+0x10] ;  /* 0x000010080c147981 */ /* 0x000f62000c1e9900 */
[----:B0-----:R-:W-:-:S03]  /*0600*/  FFMA R26, R19, R26, R24 ;  /* 0x0000001a131a7223 */ /* 0x001fc60000000018 */
[----:B------:R-:W5:Y:S04]  /*0610*/  LDG.E.CONSTANT R19, desc[UR8][R12.64+0x14] ;  /* 0x000014080c137981 */ /* 0x000f68000c1e9900 */
[----:B------:R-:W5:Y:S01]  /*0620*/  LDG.E.CONSTANT R24, desc[UR8][R12.64+0x18] ;  /* 0x000018080c187981 */ /* 0x000f62000c1e9900 */
[----:B-1----:R-:W-:-:S03]  /*0630*/  FFMA R25, R17, R25, R26 ;  /* 0x0000001911197223 */ /* 0x002fc6000000001a */
[----:B------:R0:W5:Y:S01]  /*0640*/  LDG.E.CONSTANT R17, desc[UR8][R12.64+0x1c] ;  /* 0x00001c080c117981 */ /* 0x000162000c1e9900 */
[----:B------:R-:W-:-:S03]  /*0650*/  IADD3 R14, PT, PT, R14, 0x10, RZ ;  /* 0x000000100e0e7810 */ /* 0x000fc60007ffe0ff */
[----:B------:R-:W2:Y:S01]  /*0660*/  LDS R26, [R15] ;  /* 0x000000000f1a7984 */ /* 0x000ea20000000800 */
[----:B------:R-:W-:Y:S02]  /*0670*/  ISETP.NE.AND P2, PT, R14, RZ, PT ;  /* 0x000000ff0e00720c */ /* 0x000fe40003f45270 */
[----:B0-----:R-:W-:-:S05]  /*0680*/  IADD3 R12, P3, PT, R12, 0x40, RZ ;  /* 0x000000400c0c7810 */ /* 0x001fca0007f7e0ff */
[----:B------:R-:W-:Y:S02]  /*0690*/  IMAD.X R13, RZ, RZ, R13, P3 ;  /* 0x000000ffff0d7224 */ /* 0x000fe400018e060d */
[----:B--2---:R-:W-:Y:S02]  /*06a0*/  FFMA R25, R6, R26, R25 ;  /* 0x0000001a06197223 */ /* 0x004fe40000000019 */
[----:B------:R-:W3:Y:S04]  /*06b0*/  LDS R6, [R15+0x4] ;  /* 0x000004000f067984 */ /* 0x000ee80000000800 */
[----:B------:R-:W4:Y:S01]  /*06c0*/  LDS R26, [R15+0x8] ;  /* 0x000008000f1a7984 */ /* 0x000f220000000800 */
[----:B---3--:R-:W-:-:S03]  /*06d0*/  FFMA R6, R22, R6, R25 ;  /* 0x0000000616067223 */ /* 0x008fc60000000019 */
[----:B------:R-:W5:Y:S04]  /*06e0*/  LDS R22, [R15+0xc] ;  /* 0x00000c000f167984 */ /* 0x000f680000000800 */
[----:B------:R-:W0:Y:S01]  /*06f0*/  LDS R25, [R15+0x10] ;  /* 0x000010000f197984 */ /* 0x000e220000000800 */
[----:B----4-:R-:W-:-:S03]  /*0700*/  FFMA R6, R21, R26, R6 ;  /* 0x0000001a15067223 */ /* 0x010fc60000000006 */
[----:B------:R-:W1:Y:S04]  /*0710*/  LDS R26, [R15+0x14] ;  /* 0x000014000f1a7984 */ /* 0x000e680000000800 */
[----:B------:R-:W2:Y:S01]  /*0720*/  LDS R21, [R15+0x18] ;  /* 0x000018000f157984 */ /* 0x000ea20000000800 */
[----:B-----5:R-:W-:-:S03]  /*0730*/  FFMA R23, R23, R22, R6 ;  /* 0x0000001617177223 */ /* 0x020fc60000000006 */
[----:B------:R3:W4:Y:S01]  /*0740*/  LDS R6, [R15+0x1c] ;  /* 0x00001c000f067984 */ /* 0x0007220000000800 */
[----:B0-----:R-:W-:-:S04]  /*0750*/  FFMA R20, R20, R25, R23 ;  /* 0x0000001914147223 */ /* 0x001fc80000000017 */
[----:B-1----:R-:W-:Y:S01]  /*0760*/  FFMA R19, R19, R26, R20 ;  /* 0x0000001a13137223 */ /* 0x002fe20000000014 */
[----:B---3--:R-:W-:-:S03]  /*0770*/  IADD3 R15, PT, PT, R15, 0x40, RZ ;  /* 0x000000400f0f7810 */ /* 0x008fc60007ffe0ff */
[----:B--2---:R-:W-:-:S04]  /*0780*/  FFMA R24, R24, R21, R19 ;  /* 0x0000001518187223 */ /* 0x004fc80000000013 */
[----:B----4-:R-:W-:Y:S01]  /*0790*/  FFMA R6, R17, R6, R24 ;  /* 0x0000000611067223 */ /* 0x010fe20000000018 */
[----:B------:R-:W-:Y:S06]  /*07a0*/  @P2 BRA `(.L_x_11) ;  /* 0xfffffffc00282947 */ /* 0x000fec000383ffff */
[----:B------:R-:W-:-:S07]  /*07b0*/  MOV R17, R9 ;  /* 0x0000000900117202 */ /* 0x000fce0000000f00 */
.L_x_10:
[----:B------:R-:W-:-:S13]  /*07c0*/  ISETP.NE.AND P2, PT, R7, RZ, PT ;  /* 0x000000ff0700720c */ /* 0x000fda0003f45270 */
[----:B------:R-:W-:Y:S05]  /*07d0*/  @!P2 BRA `(.L_x_12) ;  /* 0x00000004005ca947 */ /* 0x000fea0003800000 */
[----:B------:R-:W-:Y:S01]  /*07e0*/  ISETP.NE.AND P2, PT, R8, RZ, PT ;  /* 0x000000ff0800720c */ /* 0x000fe20003f45270 */
[----:B------:R-:W-:Y:S01]  /*07f0*/  IMAD R18, R18, 0x80, R4 ;  /* 0x0000008012127824 */ /* 0x000fe200078e0204 */
[----:B------:R-:W-:Y:S11]  /*0800*/  @!P0 BRA `(.L_x_13) ;  /* 0x00000000008c8947 */ /* 0x000ff60003800000 */
[----:B------:R-:W0:Y:S01]  /*0810*/  LDC.64 R14, c[0x0][0x398] ;  /* 0x0000e600ff0e7b82 */ /* 0x000e220000000a00 */
[C---:B------:R-:W-:Y:S02]  /*0820*/  IADD3 R13, PT, PT, R17.reuse, UR10, RZ ;  /* 0x0000000a110d7c10 */ /* 0x040fe4000fffe0ff */
[----:B------:R-:W-:-:S03]  /*0830*/  IADD3 R19, P3, PT, R17, UR10, RZ ;  /* 0x0000000a11137c10 */ /* 0x000fc6000ff7e0ff */
[----:B0-----:R-:W-:Y:S02]  /*0840*/  IMAD.WIDE.U32 R14, R13, 0x4, R14 ;  /* 0x000000040d0e7825 */ /* 0x001fe400078e000e */
[----:B------:R-:W0:Y:S01]  /*0850*/  LDC.64 R12, c[0x0][0x398] ;  /* 0x0000e600ff0c7b82 */ /* 0x000e220000000a00 */
[----:B------:R-:W-:-:S03]  /*0860*/  IADD3.X R20, PT, PT, RZ, RZ, RZ, P3, !PT ;  /* 0x000000ffff147210 */ /* 0x000fc60001ffe4ff */
[----:B------:R-:W2:Y:S01]  /*0870*/  LDG.E.CONSTANT R15, desc[UR8][R14.64] ;  /* 0x000000080e0f7981 */ /* 0x000ea2000c1e9900 */
[----:B0-----:R-:W-:-:S04]  /*0880*/  LEA R12, P3, R19, R12, 0x2 ;  /* 0x0000000c130c7211 */ /* 0x001fc800078610ff */
[----:B------:R-:W-:-:S05]  /*0890*/  LEA.HI.X R13, R19, R13, R20, 0x2, P3 ;  /* 0x0000000d130d7211 */ /* 0x000fca00018f1414 */
[----:B------:R-:W3:Y:S04]  /*08a0*/  LDG.E.CONSTANT R24, desc[UR8][R12.64+0x4] ;  /* 0x000004080c187981 */ /* 0x000ee8000c1e9900 */
[----:B------:R-:W4:Y:S04]  /*08b0*/  LDG.E.CONSTANT R21, desc[UR8][R12.64+0x8] ;  /* 0x000008080c157981 */ /* 0x000f28000c1e9900 */
[----:B------:R-:W5:Y:S04]  /*08c0*/  LDG.E.CONSTANT R23, desc[UR8][R12.64+0xc] ;  /* 0x00000c080c177981 */ /* 0x000f68000c1e9900 */
[----:B------:R-:W5:Y:S04]  /*08d0*/  LDG.E.CONSTANT R22, desc[UR8][R12.64+0x10] ;  /* 0x000010080c167981 */ /* 0x000f68000c1e9900 */
[----:B------:R-:W5:Y:S04]  /*08e0*/  LDG.E.CONSTANT R20, desc[UR8][R12.64+0x14] ;  /* 0x000014080c147981 */ /* 0x000f68000c1e9900 */
[----:B------:R-:W5:Y:S04]  /*08f0*/  LDG.E.CONSTANT R19, desc[UR8][R12.64+0x18] ;  /* 0x000018080c137981 */ /* 0x000f68000c1e9900 */
[----:B------:R0:W5:Y:S01]  /*0900*/  LDG.E.CONSTANT R14, desc[UR8][R12.64+0x1c] ;  /* 0x00001c080c0e7981 */ /* 0x000162000c1e9900 */
[C---:B------:R-:W-:Y:S01]  /*0910*/  IMAD.IADD R25, R17.reuse, 0x1, R0 ;  /* 0x0000000111197824 */ /* 0x040fe200078e0200 */
[----:B------:R-:W-:-:S04]  /*0920*/  IADD3 R17, PT, PT, R17, 0x8, RZ ;  /* 0x0000000811117810 */ /* 0x000fc80007ffe0ff */
[----:B------:R-:W-:-:S05]  /*0930*/  LEA R25, R25, R18, 0x2 ;  /* 0x0000001219197211 */ /* 0x000fca00078e10ff */
[----:B------:R-:W2:Y:S04]  /*0940*/  LDS R26, [R25] ;  /* 0x00000000191a7984 */ /* 0x000ea80000000800 */
[----:B------:R-:W3:Y:S04]  /*0950*/  LDS R27, [R25+0x4] ;  /* 0x00000400191b7984 */ /* 0x000ee80000000800 */
[----:B0-----:R-:W-:Y:S04]  /*0960*/  LDS R12, [R25+0x18] ;  /* 0x00001800190c7984 */ /* 0x001fe80000000800 */
[----:B------:R-:W-:Y:S01]  /*0970*/  LDS R13, [R25+0x1c] ;  /* 0x00001c00190d7984 */ /* 0x000fe20000000800 */
[----:B--2---:R-:W-:-:S03]  /*0980*/  FFMA R15, R15, R26, R6 ;  /* 0x0000001a0f0f7223 */ /* 0x004fc60000000006 */
[----:B------:R-:W4:Y:S04]  /*0990*/  LDS R26, [R25+0x8] ;  /* 0x00000800191a7984 */ /* 0x000f280000000800 */
[----:B------:R-:W5:Y:S01]  /*09a0*/  LDS R6, [R25+0xc] ;  /* 0x00000c0019067984 */ /* 0x000f620000000800 */
[----:B---3--:R-:W-:-:S03]  /*09b0*/  FFMA R24, R24, R27, R15 ;  /* 0x0000001b18187223 */ /* 0x008fc6000000000f */
[----:B------:R-:W0:Y:S04]  /*09c0*/  LDS R27, [R25+0x10] ;  /* 0x00001000191b7984 */ /* 0x000e280000000800 */
[----:B------:R-:W1:Y:S01]  /*09d0*/  LDS R15, [R25+0x14] ;  /* 0x00001400190f7984 */ /* 0x000e620000000800 */
[----:B----4-:R-:W-:-:S04]  /*09e0*/  FFMA R24, R21, R26, R24 ;  /* 0x0000001a15187223 */ /* 0x010fc80000000018 */
[----:B-----5:R-:W-:-:S04]  /*09f0*/  FFMA R23, R23, R6, R24 ;  /* 0x0000000617177223 */ /* 0x020fc80000000018 */
[----:B0-----:R-:W-:-:S04]  /*0a00*/  FFMA R23, R22, R27, R23 ;  /* 0x0000001b16177223 */ /* 0x001fc80000000017 */
[----:B-1----:R-:W-:-:S04]  /*0a10*/  FFMA R20, R20, R15, R23 ;  /* 0x0000000f14147223 */ /* 0x002fc80000000017 */
[----:B------:R-:W-:-:S04]  /*0a20*/  FFMA R19, R19, R12, R20 ;  /* 0x0000000c13137223 */ /* 0x000fc80000000014 */
[----:B------:R-:W-:-:S07]  /*0a30*/  FFMA R6, R14, R13, R19 ;  /* 0x0000000d0e067223 */ /* 0x000fce0000000013 */
.L_x_13:
[----:B------:R-:W-:Y:S05]  /*0a40*/  @!P2 BRA `(.L_x_12) ;  /* 0x0000000000c0a947 */ /* 0x000fea0003800000 */
[----:B------:R-:W-:Y:S01]  /*0a50*/  ISETP.NE.AND P2, PT, R10, RZ, PT ;  /* 0x000000ff0a00720c */ /* 0x000fe20003f45270 */
[----:B------:R-:W-:-:S12]  /*0a60*/  @!P1 BRA `(.L_x_14) ;  /* 0x00000000005c9947 */ /* 0x000fd80003800000 */
[----:B------:R-:W0:Y:S01]  /*0a70*/  LDC.64 R14, c[0x0][0x398] ;  /* 0x0000e600ff0e7b82 */ /* 0x000e220000000a00 */
[C---:B------:R-:W-:Y:S01]  /*0a80*/  IADD3 R20, P3, PT, R17.reuse, UR10, RZ ;  /* 0x0000000a11147c10 */ /* 0x040fe2000ff7e0ff */
[----:B------:R-:W-:-:S03]  /*0a90*/  VIADD R19, R17, UR10 ;  /* 0x0000000a11137c36 */ /* 0x000fc60008000000 */
[----:B------:R-:W-:-:S03]  /*0aa0*/  IADD3.X R21, PT, PT, RZ, RZ, RZ, P3, !PT ;  /* 0x000000ffff157210 */ /* 0x000fc60001ffe4ff */
[----:B------:R-:W1:Y:S01]  /*0ab0*/  LDC.64 R12, c[0x0][0x398] ;  /* 0x0000e600ff0c7b82 */ /* 0x000e620000000a00 */
[----:B0-----:R-:W-:-:S06]  /*0ac0*/  IMAD.WIDE.U32 R14, R19, 0x4, R14 ;  /* 0x00000004130e7825 */ /* 0x001fcc00078e000e */
[----:B------:R-:W2:Y:S01]  /*0ad0*/  LDG.E.CONSTANT R15, desc[UR8][R14.64] ;  /* 0x000000080e0f7981 */ /* 0x000ea2000c1e9900 */
[----:B-1----:R-:W-:-:S04]  /*0ae0*/  LEA R12, P3, R20, R12, 0x2 ;  /* 0x0000000c140c7211 */ /* 0x002fc800078610ff */
[----:B------:R-:W-:-:S05]  /*0af0*/  LEA.HI.X R13, R20, R13, R21, 0x2, P3 ;  /* 0x0000000d140d7211 */ /* 0x000fca00018f1415 */
[----:B------:R-:W3:Y:S04]  /*0b00*/  LDG.E.CONSTANT R21, desc[UR8][R12.64+0x4] ;  /* 0x000004080c157981 */ /* 0x000ee8000c1e9900 */
[----:B------:R-:W4:Y:S04]  /*0b10*/  LDG.E.CONSTANT R23, desc[UR8][R12.64+0x8] ;  /* 0x000008080c177981 */ /* 0x000f28000c1e9900 */
[----:B------:R-:W5:Y:S01]  /*0b20*/  LDG.E.CONSTANT R25, desc[UR8][R12.64+0xc] ;  /* 0x00000c080c197981 */ /* 0x000f62000c1e9900 */
[----:B------:R-:W-:-:S05]  /*0b30*/  IADD3 R19, PT, PT, R17, R0, RZ ;  /* 0x0000000011137210 */ /* 0x000fca0007ffe0ff */
[----:B------:R-:W-:-:S05]  /*0b40*/  IMAD R19, R19, 0x4, R18 ;  /* 0x0000000413137824 */ /* 0x000fca00078e0212 */
[----:B------:R-:W2:Y:S04]  /*0b50*/  LDS R20, [R19] ;  /* 0x0000000013147984 */ /* 0x000ea80000000800 */
[----:B------:R-:W3:Y:S04]  /*0b60*/  LDS R22, [R19+0x4] ;  /* 0x0000040013167984 */ /* 0x000ee80000000800 */
[----:B------:R-:W4:Y:S04]  /*0b70*/  LDS R24, [R19+0x8] ;  /* 0x0000080013187984 */ /* 0x000f280000000800 */
[----:B------:R-:W5:Y:S01]  /*0b80*/  LDS R26, [R19+0xc] ;  /* 0x00000c00131a7984 */ /* 0x000f620000000800 */
[----:B------:R-:W-:Y:S01]  /*0b90*/  IADD3 R17, PT, PT, R17, 0x4, RZ ;  /* 0x0000000411117810 */ /* 0x000fe20007ffe0ff */
[----:B--2---:R-:W-:-:S04]  /*0ba0*/  FFMA R20, R15, R20, R6 ;  /* 0x000000140f147223 */ /* 0x004fc80000000006 */
[----:B---3--:R-:W-:-:S04]  /*0bb0*/  FFMA R20, R21, R22, R20 ;  /* 0x0000001615147223 */ /* 0x008fc80000000014 */
[----:B----4-:R-:W-:-:S04]  /*0bc0*/  FFMA R20, R23, R24, R20 ;  /* 0x0000001817147223 */ /* 0x010fc80000000014 */
[----:B-----5:R-:W-:-:S07]  /*0bd0*/  FFMA R6, R25, R26, R20 ;  /* 0x0000001a19067223 */ /* 0x020fce0000000014 */
.L_x_14:
[----:B------:R-:W-:Y:S05]  /*0be0*/  @!P2 BRA `(.L_x_12) ;  /* 0x000000000058a947 */ /* 0x000fea0003800000 */
[----:B------:R-:W0:Y:S01]  /*0bf0*/  LDC.64 R12, c[0x0][0x398] ;  /* 0x0000e600ff0c7b82 */ /* 0x000e220000000a00 */
[----:B------:R-:W-:-:S05]  /*0c00*/  IADD3 R15, PT, PT, R17, UR10, RZ ;  /* 0x0000000a110f7c10 */ /* 0x000fca000fffe0ff */
[----:B0-----:R-:W-:-:S06]  /*0c10*/  IMAD.WIDE.U32 R12, R15, 0x4, R12 ;  /* 0x000000040f0c7825 */ /* 0x001fcc00078e000c */
[----:B------:R-:W2:Y:S01]  /*0c20*/  LDG.E.CONSTANT R13, desc[UR8][R12.64] ;  /* 0x000000080c0d7981 */ /* 0x000ea2000c1e9900 */
[----:B------:R-:W-:Y:S01]  /*0c30*/  IMAD.IADD R15, R0, 0x1, R17 ;  /* 0x00000001000f7824 */ /* 0x000fe200078e0211 */
[----:B------:R-:W-:-:S04]  /*0c40*/  ISETP.NE.AND P2, PT, R10, 0x1, PT ;  /* 0x000000010a00780c */ /* 0x000fc80003f45270 */
[----:B------:R-:W-:-:S05]  /*0c50*/  LEA R19, R15, R18, 0x2 ;  /* 0x000000120f137211 */ /* 0x000fca00078e10ff */
[----:B------:R-:W2:Y:S02]  /*0c60*/  LDS R14, [R19] ;  /* 0x00000000130e7984 */ /* 0x000ea40000000800 */
[----:B--2---:R-:W-:Y:S02]  /*0c70*/  FFMA R6, R13, R14, R6 ;  /* 0x0000000e0d067223 */ /* 0x004fe40000000006 */
[----:B------:R-:W-:Y:S05]  /*0c80*/  @!P2 BRA `(.L_x_12) ;  /* 0x000000000030a947 */ /* 0x000fea0003800000 */
[----:B------:R-:W0:Y:S01]  /*0c90*/  LDC.64 R12, c[0x0][0x398] ;  /* 0x0000e600ff0c7b82 */ /* 0x000e220000000a00 */
[----:B------:R-:W-:-:S04]  /*0ca0*/  IADD3 R14, P2, PT, R17, UR10, RZ ;  /* 0x0000000a110e7c10 */ /* 0x000fc8000ff5e0ff */
[----:B------:R-:W-:Y:S02]  /*0cb0*/  IADD3.X R15, PT, PT, RZ, RZ, RZ, P2, !PT ;  /* 0x000000ffff0f7210 */ /* 0x000fe400017fe4ff */
[----:B------:R-:W-:-:S13]  /*0cc0*/  ISETP.NE.AND P2, PT, R10, 0x2, PT ;  /* 0x000000020a00780c */ /* 0x000fda0003f45270 */
[----:B------:R-:W-:Y:S01]  /*0cd0*/  @P2 LDS R18, [R19+0x8] ;  /* 0x0000080013122984 */ /* 0x000fe20000000800 */
[----:B0-----:R-:W-:-:S04]  /*0ce0*/  LEA R12, P3, R14, R12, 0x2 ;  /* 0x0000000c0e0c7211 */ /* 0x001fc800078610ff */
[----:B------:R-:W-:Y:S02]  /*0cf0*/  LEA.HI.X R13, R14, R13, R15, 0x2, P3 ;  /* 0x0000000d0e0d7211 */ /* 0x000fe400018f140f */
[----:B------:R-:W0:Y:S04]  /*0d00*/  LDS R14, [R19+0x4] ;  /* 0x00000400130e7984 */ /* 0x000e280000000800 */
[----:B------:R-:W0:Y:S04]  /*0d10*/  LDG.E.CONSTANT R15, desc[UR8][R12.64+0x4] ;  /* 0x000004080c0f7981 */ /* 0x000e28000c1e9900 */
[----:B------:R-:W2:Y:S01]  /*0d20*/  @P2 LDG.E.CONSTANT R17, desc[UR8][R12.64+0x8] ;  /* 0x000008080c112981 */ /* 0x000ea2000c1e9900 */
[----:B0-----:R-:W-:-:S04]  /*0d30*/  FFMA R6, R15, R14, R6 ;  /* 0x0000000e0f067223 */ /* 0x001fc80000000006 */
[----:B--2---:R-:W-:-:S07]  /*0d40*/  @P2 FFMA R6, R17, R18, R6 ;  /* 0x0000001211062223 */ /* 0x004fce0000000006 */
.L_x_12:
[----:B------:R-:W-:Y:S05]  /*0d50*/  BRA.U UP0, `(.L_x_15) ;  /* 0xfffffff5007c7547 */ /* 0x000fea000b83ffff */
.L_x_9:
[----:B------:R-:W0:Y:S02]  /*0d60*/  LDCU.64 UR4, c[0x0][0x390] ;  /* 0x00007200ff0477ac */ /* 0x000e240008000a00 */
[----:B0-----:R-:W-:-:S04]  /*0d70*/  ISETP.GE.AND P0, PT, R5, UR5, PT ;  /* 0x0000000505007c0c */ /* 0x001fc8000bf06270 */
[----:B------:R-:W-:-:S13]  /*0d80*/  ISETP.GE.OR P0, PT, R2, UR4, P0 ;  /* 0x0000000402007c0c */ /* 0x000fda0008706670 */
[----:B------:R-:W-:Y:S05]  /*0d90*/  @P0 EXIT ;  /* 0x000000000000094d */ /* 0x000fea0003800000 */
[----:B------:R-:W0:Y:S01]  /*0da0*/  LDC.64 R8, c[0x0][0x388] ;  /* 0x0000e200ff087b82 */ /* 0x000e220000000a00 */
[----:B------:R-:W-:-:S04]  /*0db0*/  IMAD R3, R5, UR4, R2 ;  /* 0x0000000405037c24 */ /* 0x000fc8000f8e0202 */
[----:B0-----:R-:W-:-:S05]  /*0dc0*/  IMAD.WIDE R2, R3, 0x4, R8 ;  /* 0x0000000403027825 */ /* 0x001fca00078e0208 */
[----:B------:R-:W-:Y:S01]  /*0dd0*/  STG.E desc[UR8][R2.64], R6 ;  /* 0x0000000602007986 */ /* 0x000fe2000c101908 */
[----:B------:R-:W-:Y:S05]  /*0de0*/  EXIT ;  /* 0x000000000000794d */ /* 0x000fea0003800000 */
.L_x_16:
        /* <DEDUP_REMOVED lines=9> */
.L_x_26:


//--------------------- .text._Z23DynamicTiledConvolutionPfS_iiPKfiii --------------------------
	.section	.text._Z23DynamicTiledConvolutionPfS_iiPKfiii,"ax",@progbits
	.align	128
        .global         _Z23DynamicTiledConvolutionPfS_iiPKfiii
        .type           _Z23DynamicTiledConvolutionPfS_iiPKfiii,@function
        .size           _Z23DynamicTiledConvolutionPfS_iiPKfiii,(.L_x_27 - _Z23DynamicTiledConvolutionPfS_iiPKfiii)
        .other          _Z23DynamicTiledConvolutionPfS_iiPKfiii,@"STO_CUDA_ENTRY STV_DEFAULT"
_Z23DynamicTiledConvolutionPfS_iiPKfiii:
.text._Z23DynamicTiledConvolutionPfS_iiPKfiii:
[----:B------:R-:W-:Y:S01]  /*0000*/  LDC R1, c[0x0][0x37c] ;  /* 0x0000df00ff017b82 */ /* 0x000fe20000000800 */
[----:B------:R-:W0:Y:S07]  /*0010*/  S2R R0, SR_TID.X ;  /* 0x0000000000007919 */ /* 0x000e2e0000002100 */
[----:B------:R-:W1:Y:S01]  /*0020*/  LDC.64 R8, c[0x0][0x3a0] ;  /* 0x0000e800ff087b82 */ /* 0x000e620000000a00 */
[----:B------:R-:W2:Y:S01]  /*0030*/  LDCU.64 UR6, c[0x0][0x390] ;  /* 0x00007200ff0677ac */ /* 0x000ea20008000a00 */
[----:B------:R-:W3:Y:S01]  /*0040*/  S2R R5, SR_TID.Y ;  /* 0x0000000000057919 */ /* 0x000ee20000002200 */
[----:B------:R-:W4:Y:S05]  /*0050*/  LDCU.64 UR10, c[0x0][0x358] ;  /* 0x00006b00ff0a77ac */ /* 0x000f2a0008000a00 */
[----:B------:R-:W0:Y:S08]  /*0060*/  S2UR UR5, SR_CTAID.X ;  /* 0x00000000000579c3 */ /* 0x000e300000002500 */
[----:B------:R-:W3:Y:S01]  /*0070*/  S2UR UR4, SR_CTAID.Y ;  /* 0x00000000000479c3 */ /* 0x000ee20000002600 */
[----:B-1----:R-:W-:-:S04]  /*0080*/  LEA.HI R2, R8, R8, RZ, 0x1 ;  /* 0x0000000808027211 */ /* 0x002fc800078f08ff */
[----:B------:R-:W-:Y:S01]  /*0090*/  SHF.R.S32.HI R2, RZ, 0x1, R2 ;  /* 0x00000001ff027819 */ /* 0x000fe20000011402 */
[----:B0-----:R-:W-:-:S05]  /*00a0*/  IMAD R4, R9, UR5, R0 ;  /* 0x0000000509047c24 */ /* 0x001fca000f8e0200 */
[----:B------:R-:W-:Y:S01]  /*00b0*/  IADD3 R11, PT, PT, R4, -R2, RZ ;  /* 0x80000002040b7210 */ /* 0x000fe20007ffe0ff */
[----:B---3--:R-:W-:-:S03]  /*00c0*/  IMAD R7, R9, UR4, R5 ;  /* 0x0000000409077c24 */ /* 0x008fc6000f8e0205 */
[----:B--2---:R-:W-:Y:S01]  /*00d0*/  ISETP.GE.AND P0, PT, R11, UR6, PT ;  /* 0x000000060b007c0c */ /* 0x004fe2000bf06270 */
[----:B------:R-:W-:-:S05]  /*00e0*/  IMAD.IADD R6, R7, 0x1, -R2 ;  /* 0x0000000107067824 */ /* 0x000fca00078e0a02 */
[----:B------:R-:W-:-:S04]  /*00f0*/  ISETP.GE.OR P0, PT, R6, UR7, P0 ;  /* 0x0000000706007c0c */ /* 0x000fc80008706670 */
[----:B------:R-:W-:-:S04]  /*0100*/  ISETP.LT.OR P0, PT, R6, RZ, P0 ;  /* 0x000000ff0600720c */ /* 0x000fc80000701670 */
[----:B------:R-:W-:-:S13]  /*0110*/  ISETP.LT.OR P0, PT, R11, RZ, P0 ;  /* 0x000000ff0b00720c */ /* 0x000fda0000701670 */
[----:B------:R-:W0:Y:S01]  /*0120*/  @!P0 LDC.64 R2, c[0x0][0x380] ;  /* 0x0000e000ff028b82 */ /* 0x000e220000000a00 */
[----:B------:R-:W-:Y:S01]  /*0130*/  @!P0 IMAD R11, R6, UR6, R11 ;  /* 0x00000006060b8c24 */ /* 0x000fe2000f8e020b */
[----:B------:R-:W1:Y:S03]  /*0140*/  LDCU UR6, c[0x0][0x3a8] ;  /* 0x00007500ff0677ac */ /* 0x000e660008000800 */
[----:B0-----:R-:W-:-:S06]  /*0150*/  @!P0 IMAD.WIDE R2, R11, 0x4, R2 ;  /* 0x000000040b028825 */ /* 0x001fcc00078e0202 */
[----:B----4-:R-:W2:Y:S01]  /*0160*/  @!P0 LDG.E R2, desc[UR10][R2.64] ;  /* 0x0000000a02028981 */ /* 0x010ea2000c1e1900 */
[----:B------:R-:W0:Y:S01]  /*0170*/  S2UR UR5, SR_CgaCtaId ;  /* 0x00000000000579c3 */ /* 0x000e220000008800 */
[----:B------:R-:W-:Y:S01]  /*0180*/  UMOV UR4, 0x400 ;  /* 0x0000040000047882 */ /* 0x000fe20000000000 */
[----:B-1----:R-:W-:Y:S01]  /*0190*/  IMAD R6, R5, UR6, R0 ;  /* 0x0000000605067c24 */ /* 0x002fe2000f8e0200 */
[----:B------:R-:W-:-:S04]  /*01a0*/  VIMNMX R10, PT, PT, R0, R5, !PT ;  /* 0x00000005000a7248 */ /* 0x000fc80007fe0100 */
[----:B------:R-:W-:Y:S01]  /*01b0*/  ISETP.GE.AND P1, PT, R10, R9, PT ;  /* 0x000000090a00720c */ /* 0x000fe20003f26270 */
[----:B0-----:R-:W-:-:S06]  /*01c0*/  ULEA UR4, UR5, UR4, 0x18 ;  /* 0x0000000405047291 */ /* 0x001fcc000f8ec0ff */
[----:B------:R-:W-:-:S05]  /*01d0*/  LEA R11, R6, UR4, 0x2 ;  /* 0x00000004060b7c11 */ /* 0x000fca000f8e10ff */
[----:B--2---:R0:W-:Y:S04]  /*01e0*/  @!P0 STS [R11], R2 ;  /* 0x000000020b008388 */ /* 0x0041e80000000800 */
[----:B------:R0:W-:Y:S01]  /*01f0*/  @P0 STS [R11], RZ ;  /* 0x000000ff0b000388 */ /* 0x0001e20000000800 */
[----:B------:R-:W-:Y:S06]  /*0200*/  BAR.SYNC.DEFER_BLOCKING 0x0 ;  /* 0x0000000000007b1d */ /* 0x000fec0000010000 */
[----:B------:R-:W-:Y:S05]  /*0210*/  @P1 EXIT ;  /* 0x000000000000194d */ /* 0x000fea0003800000 */
[----:B------:R-:W-:Y:S01]  /*0220*/  ISETP.GE.AND P0, PT, R8, 0x1, PT ;  /* 0x000000010800780c */ /* 0x000fe20003f06270 */
[----:B0-----:R-:W-:-:S12]  /*0230*/  HFMA2 R11, -RZ, RZ, 0, 0 ;  /* 0x00000000ff0b7431 */ /* 0x001fd800000001ff */
[----:B------:R-:W-:Y:S05]  /*0240*/  @!P0 BRA `(.L_x_17) ;  /* 0x0000000800e88947 */ /* 0x000fea0003800000 */
[C---:B------:R-:W-:Y:S01]  /*0250*/  LOP3.LUT R14, R8.reuse, 0xf, RZ, 0xc0, !PT ;  /* 0x0000000f080e7812 */ /* 0x040fe200078ec0ff */
[----:B------:R-:W-:Y:S01]  /*0260*/  IMAD.MOV.U32 R11, RZ, RZ, RZ ;  /* 0x000000ffff0b7224 */ /* 0x000fe200078e00ff */
[C---:B------:R-:W-:Y:S01]  /*0270*/  LOP3.LUT R15, R8.reuse, 0x7, RZ, 0xc0, !PT ;  /* 0x00000007080f7812 */ /* 0x040fe200078ec0ff */
[----:B------:R-:W-:Y:S01]  /*0280*/  UMOV UR4, URZ ;  /* 0x000000ff00047c82 */ /* 0x000fe20008000000 */
[----:B------:R-:W-:Y:S01]  /*0290*/  LOP3.LUT R6, R8, 0x7ffffff0, RZ, 0xc0, !PT ;  /* 0x7ffffff008067812 */ /* 0x000fe200078ec0ff */
[----:B------:R-:W-:Y:S01]  /*02a0*/  VIADD R2, R14, 0xffffffff ;  /* 0xffffffff0e027836 */ /* 0x000fe20000000000 */
[----:B------:R-:W-:Y:S02]  /*02b0*/  IADD3 R3, PT, PT, R15, -0x1, RZ ;  /* 0xffffffff0f037810 */ /* 0x000fe40007ffe0ff */
[----:B------:R-:W-:Y:S02]  /*02c0*/  LOP3.LUT R8, R8, 0x3, RZ, 0xc0, !PT ;  /* 0x0000000308087812 */ /* 0x000fe400078ec0ff */
[----:B------:R-:W-:-:S02]  /*02d0*/  ISETP.GE.U32.AND P0, PT, R2, 0x7, PT ;  /* 0x000000070200780c */ /* 0x000fc40003f06070 */
[----:B------:R-:W-:Y:S02]  /*02e0*/  ISETP.GE.U32.AND P1, PT, R3, 0x3, PT ;  /* 0x000000030300780c */ /* 0x000fe40003f26070 */
[----:B------:R-:W-:-:S11]  /*02f0*/  IADD3 R9, PT, PT, -R6, RZ, RZ ;  /* 0x000000ff06097210 */ /* 0x000fd60007ffe1ff */
.L_x_23:
[----:B------:R-:W0:Y:S01]  /*0300*/  LDCU UR5, c[0x0][0x3a0] ;  /* 0x00007400ff0577ac */ /* 0x000e220008000800 */
[----:B------:R-:W-:Y:S01]  /*0310*/  VIADD R3, R5, UR4 ;  /* 0x0000000405037c36 */ /* 0x000fe20008000000 */
[----:B------:R-:W-:Y:S01]  /*0320*/  MOV R17, RZ ;  /* 0x000000ff00117202 */ /* 0x000fe20000000f00 */
[----:B------:R-:W1:Y:S01]  /*0330*/  LDCU UR6, c[0x0][0x3a8] ;  /* 0x00007500ff0677ac */ /* 0x000e620008000800 */
[----:B0-----:R-:W-:Y:S02]  /*0340*/  UISETP.GE.U32.AND UP1, UPT, UR5, 0x10, UPT ;  /* 0x000000100500788c */ /* 0x001fe4000bf26070 */
[----:B------:R-:W-:Y:S02]  /*0350*/  UIMAD UR9, UR4, UR5, URZ ;  /* 0x00000005040972a4 */ /* 0x000fe4000f8e02ff */
[----:B------:R-:W-:Y:S01]  /*0360*/  UIADD3 UR4, UPT, UPT, UR4, 0x1, URZ ;  /* 0x0000000104047890 */ /* 0x000fe2000fffe0ff */
[----:B-1----:R-:W-:-:S03]  /*0370*/  IMAD R10, R3, UR6, R0 ;  /* 0x00000006030a7c24 */ /* 0x002fc6000f8e0200 */
[----:B------:R-:W-:Y:S01]  /*0380*/  UISETP.NE.AND UP0, UPT, UR4, UR5, UPT ;  /* 0x000000050400728c */ /* 0x000fe2000bf05270 */
[----:B------:R-:W-:Y:S10]  /*0390*/  BRA.U !UP1, `(.L_x_18) ;  /* 0x00000005090c7547 */ /* 0x000ff4000b800000 */
[----:B------:R-:W0:Y:S01]  /*03a0*/  S2UR UR8, SR_CgaCtaId ;  /* 0x00000000000879c3 */ /* 0x000e220000008800 */
[----:B------:R-:W1:Y:S01]  /*03b0*/  LDCU.64 UR6, c[0x0][0x398] ;  /* 0x00007300ff0677ac */ /* 0x000e620008000a00 */
[----:B------:R-:W-:Y:S01]  /*03c0*/  IMAD.MOV.U32 R13, RZ, RZ, R9 ;  /* 0x000000ffff0d7224 */ /* 0x000fe200078e0009 */
[----:B------:R-:W-:Y:S01]  /*03d0*/  UMOV UR5, 0x400 ;  /* 0x0000040000057882 */ /* 0x000fe20000000000 */
[----:B-1----:R-:W-:Y:S02]  /*03e0*/  UIMAD.WIDE.U32 UR6, UR9, 0x4, UR6 ;  /* 0x00000004090678a5 */ /* 0x002fe4000f8e0006 */
[----:B0-----:R-:W-:Y:S02]  /*03f0*/  ULEA UR5, UR8, UR5, 0x18 ;  /* 0x0000000508057291 */ /* 0x001fe4000f8ec0ff */
[----:B------:R-:W-:-:S04]  /*0400*/  UIADD3 UR8, UP1, UPT, UR6, 0x20, URZ ;  /* 0x0000002006087890 */ /* 0x000fc8000ff3e0ff */
[----:B------:R-:W-:Y:S01]  /*0410*/  UIADD3.X UR6, UPT, UPT, URZ, UR7, URZ, UP1, !UPT ;  /* 0x00000007ff067290 */ /* 0x000fe20008ffe4ff */
[----:B------:R-:W-:Y:S01]  /*0420*/  LEA R12, R10, UR5, 0x2 ;  /* 0x000000050a0c7c11 */ /* 0x000fe2000f8e10ff */
[----:B------:R-:W-:-:S03]  /*0430*/  IMAD.U32 R2, RZ, RZ, UR8 ;  /* 0x00000008ff027e24 */ /* 0x000fc6000f8e00ff */
[----:B------:R-:W-:Y:S02]  /*0440*/  IADD3 R12, PT, PT, R12, 0x20, RZ ;  /* 0x000000200c0c7810 */ /* 0x000fe40007ffe0ff */
[----:B------:R-:W-:-:S07]  /*0450*/  MOV R3, UR6 ;  /* 0x0000000600037c02 */ /* 0x000fce0008000f00 */
.L_x_19:
[----:B------:R-:W2:Y:S04]  /*0460*/  LDG.E.CONSTANT R26, desc[UR10][R2.64+-0x20] ;  /* 0xffffe00a021a7981 */ /* 0x000ea8000c1e9900 */
[----:B------:R-:W3:Y:S04]  /*0470*/  LDG.E.CONSTANT R28, desc[UR10][R2.64+-0x1c] ;  /* 0xffffe40a021c7981 */ /* 0x000ee8000c1e9900 */
[----:B------:R-:W4:Y:S04]  /*0480*/  LDG.E.CONSTANT R21, desc[UR10][R2.64+-0x18] ;  /* 0xffffe80a02157981 */ /* 0x000f28000c1e9900 */
[----:B------:R-:W5:Y:S04]  /*0490*/  LDG.E.CONSTANT R22, desc[UR10][R2.64+-0x14] ;  /* 0xffffec0a02167981 */ /* 0x000f68000c1e9900 */
[----:B------:R-:W5:Y:S04]  /*04a0*/  LDG.E.CONSTANT R20, desc[UR10][R2.64+-0x10] ;  /* 0xfffff00a02147981 */ /* 0x000f68000c1e9900 */
[----:B------:R-:W5:Y:S04]  /*04b0*/  LDG.E.CONSTANT R18, desc[UR10][R2.64+-0xc] ;  /* 0xfffff40a02127981 */ /* 0x000f68000c1e9900 */
[----:B------:R-:W5:Y:S04]  /*04c0*/  LDG.E.CONSTANT R16, desc[UR10][R2.64+-0x8] ;  /* 0xfffff80a02107981 */ /* 0x000f68000c1e9900 */
[----:B------:R-:W2:Y:S04]  /*04d0*/  LDS R19, [R12+-0x20] ;  /* 0xffffe0000c137984 */ /* 0x000ea80000000800 */
[----:B------:R-:W3:Y:S04]  /*04e0*/  LDS R25, [R12+-0x1c] ;  /* 0xffffe4000c197984 */ /* 0x000ee80000000800 */
[----:B------:R-:W5:Y:S04]  /*04f0*/  LDG.E.CONSTANT R17, desc[UR10][R2.64+-0x4] ;  /* 0xfffffc0a02117981 */ /* 0x000f68000c1e9900 */
[----:B------:R-:W4:Y:S04]  /*0500*/  LDS R24, [R12+-0x18] ;  /* 0xffffe8000c187984 */ /* 0x000f280000000800 */
[----:B------:R-:W5:Y:S04]  /*0510*/  LDS R23, [R12+-0x14] ;  /* 0xffffec000c177984 */ /* 0x000f680000000800 */
[----:B------:R-:W-:Y:S01]  /*0520*/  LDS R27, [R12+-0xc] ;  /* 0xfffff4000c1b7984 */ /* 0x000fe20000000800 */
[----:B--2---:R-:W-:-:S03]  /*0530*/  FFMA R19, R26, R19, R11 ;  /* 0x000000131a137223 */ /* 0x004fc6000000000b */
[----:B------:R-:W2:Y:S01]  /*0540*/  LDG.E.CONSTANT R11, desc[UR10][R2.64] ;  /* 0x0000000a020b7981 */ /* 0x000ea2000c1e9900 */
[----:B---3--:R-:W-:-:S03]  /*0550*/  FFMA R28, R28, R25, R19 ;  /* 0x000000191c1c7223 */ /* 0x008fc60000000013 */
[----:B------:R-:W3:Y:S04]  /*0560*/  LDG.E.CONSTANT R19, desc[UR10][R2.64+0x4] ;  /* 0x0000040a02137981 */ /* 0x000ee8000c1e9900 */
[----:B------:R-:W0:Y:S01]  /*0570*/  LDS R25, [R12+-0x10] ;  /* 0xfffff0000c197984 */ /* 0x000e220000000800 */
[----:B----4-:R-:W-:-:S03]  /*0580*/  FFMA R29, R21, R24, R28 ;  /* 0x00000018151d7223 */ /* 0x010fc6000000001c */
[----:B------:R-:W4:Y:S01]  /*0590*/  LDG.E.CONSTANT R21, desc[UR10][R2.64+0x8] ;  /* 0x0000080a02157981 */ /* 0x000f22000c1e9900 */
[----:B-----5:R-:W-:-:S03]  /*05a0*/  FFMA R29, R22, R23, R29 ;  /* 0x00000017161d7223 */ /* 0x020fc6000000001d */
[----:B------:R-:W5:Y:S04]  /*05b0*/  LDG.E.CONSTANT R23, desc[UR10][R2.64+0xc] ;  /* 0x00000c0a02177981 */ /* 0x000f68000c1e9900 */
[----:B------:R-:W5:Y:S04]  /*05c0*/  LDG.E.CONSTANT R22, desc[UR10][R2.64+0x10] ;  /* 0x0000100a02167981 */ /* 0x000f68000c1e9900 */
[----:B------:R-:W5:Y:S04]  /*05d0*/  LDG.E.CONSTANT R24, desc[UR10][R2.64+0x14] ;  /* 0x0000140a02187981 */ /* 0x000f68000c1e9900 */
[----:B------:R-:W1:Y:S01]  /*05e0*/  LDS R26, [R12+-0x8] ;  /* 0xfffff8000c1a7984 */ /* 0x000e620000000800 */
[----:B0-----:R-:W-:-:S03]  /*05f0*/  FFMA R25, R20, R25, R29 ;  /* 0x0000001914197223 */ /* 0x001fc6000000001d */
[----:B------:R-:W5:Y:S01]  /*0600*/  LDG.E.CONSTANT R20, desc[UR10][R2.64+0x18] ;  /* 0x0000180a02147981 */ /* 0x000f62000c1e9900 */
[----:B------:R-:W-:-:S03]  /*0610*/  FFMA R25, R18, R27, R25 ;  /* 0x0000001b12197223 */ /* 0x000fc60000000019 */
[----:B------:R0:W5:Y:S04]  /*0620*/  LDG.E.CONSTANT R18, desc[UR10][R2.64+0x1c] ;  /* 0x00001c0a02127981 */ /* 0x000168000c1e9900 */
[----:B------:R-:W-:Y:S01]  /*0630*/  LDS R27, [R12] ;  /* 0x000000000c1b7984 */ /* 0x000fe20000000800 */
[----:B-1----:R-:W-:-:S03]  /*0640*/  FFMA R16, R16, R26, R25 ;  /* 0x0000001a10107223 */ /* 0x002fc60000000019 */
[----:B------:R-:W1:Y:S02]  /*0650*/  LDS R25, [R12+-0x4] ;  /* 0xfffffc000c197984 */ /* 0x000e640000000800 */
[----:B-1----:R-:W-:Y:S02]  /*0660*/  FFMA R26, R17, R25, R16 ;  /* 0x00000019111a7223 */ /* 0x002fe40000000010 */
[----:B------:R-:W3:Y:S04]  /*0670*/  LDS R17, [R12+0x4] ;  /* 0x000004000c117984 */ /* 0x000ee80000000800 */
[----:B------:R-:W4:Y:S01]  /*0680*/  LDS R16, [R12+0x8] ;  /* 0x000008000c107984 */ /* 0x000f220000000800 */
[----:B------:R-:W-:-:S05]  /*0690*/  VIADD R13, R13, 0x10 ;  /* 0x000000100d0d7836 */ /* 0x000fca0000000000 */
[----:B------:R-:W-:Y:S02]  /*06a0*/  ISETP.NE.AND P2, PT, R13, RZ, PT ;  /* 0x000000ff0d00720c */ /* 0x000fe40003f45270 */
[----:B0-----:R-:W-:-:S04]  /*06b0*/  IADD3 R2, P3, PT, R2, 0x40, RZ ;  /* 0x0000004002027810 */ /* 0x001fc80007f7e0ff */
[----:B------:R-:W-:Y:S01]  /*06c0*/  IADD3.X R3, PT, PT, RZ, R3, RZ, P3, !PT ;  /* 0x00000003ff037210 */ /* 0x000fe20001ffe4ff */
[----:B--2---:R-:W-:Y:S02]  /*06d0*/  FFMA R28, R11, R27, R26 ;  /* 0x0000001b0b1c7223 */ /* 0x004fe4000000001a */
[----:B------:R-:W5:Y:S04]  /*06e0*/  LDS R26, [R12+0xc] ;  /* 0x00000c000c1a7984 */ /* 0x000f680000000800 */
[----:B------:R-:W0:Y:S01]  /*06f0*/  LDS R11, [R12+0x10] ;  /* 0x000010000c0b7984 */ /* 0x000e220000000800 */
[----:B---3--:R-:W-:-:S03]  /*0700*/  FFMA R28, R19, R17, R28 ;  /* 0x00000011131c7223 */ /* 0x008fc6000000001c */
[----:B------:R-:W1:Y:S04]  /*0710*/  LDS R19, [R12+0x14] ;  /* 0x000014000c137984 */ /* 0x000e680000000800 */
[----:B------:R-:W2:Y:S01]  /*0720*/  LDS R17, [R12+0x18] ;  /* 0x000018000c117984 */ /* 0x000ea20000000800 */
[----:B----4-:R-:W-:-:S03]  /*0730*/  FFMA R16, R21, R16, R28 ;  /* 0x0000001015107223 */ /* 0x010fc6000000001c */
[----:B------:R3:W4:Y:S02]  /*0740*/  LDS R21, [R12+0x1c] ;  /* 0x00001c000c157984 */ /* 0x0007240000000800 */
[----:B---3--:R-:W-:Y:S02]  /*0750*/  VIADD R12, R12, 0x40 ;  /* 0x000000400c0c7836 */ /* 0x008fe40000000000 */
[----:B-----5:R-:W-:-:S04]  /*0760*/  FFMA R23, R23, R26, R16 ;  /* 0x0000001a17177223 */ /* 0x020fc80000000010 */
[----:B0-----:R-:W-:-:S04]  /*0770*/  FFMA R11, R22, R11, R23 ;  /* 0x0000000b160b7223 */ /* 0x001fc80000000017 */
[----:B-1----:R-:W-:-:S04]  /*0780*/  FFMA R11, R24, R19, R11 ;  /* 0x00000013180b7223 */ /* 0x002fc8000000000b */
[----:B--2---:R-:W-:-:S04]  /*0790*/  FFMA R11, R20, R17, R11 ;  /* 0x00000011140b7223 */ /* 0x004fc8000000000b */
[----:B----4-:R-:W-:Y:S01]  /*07a0*/  FFMA R11, R18, R21, R11 ;  /* 0x00000015120b7223 */ /* 0x010fe2000000000b */
[----:B------:R-:W-:Y:S06]  /*07b0*/  @P2 BRA `(.L_x_19) ;  /* 0xfffffffc00282947 */ /* 0x000fec000383ffff */
[----:B------:R-:W-:-:S07]  /*07c0*/  MOV R17, R6 ;  /* 0x0000000600117202 */ /* 0x000fce0000000f00 */
.L_x_18:
[----:B------:R-:W-:-:S13]  /*07d0*/  ISETP.NE.AND P2, PT, R14, RZ, PT ;  /* 0x000000ff0e00720c */ /* 0x000fda0003f45270 */
[----:B------:R-:W-:Y:S05]  /*07e0*/  @!P2 BRA `(.L_x_20) ;  /* 0x00000004007ca947 */ /* 0x000fea0003800000 */
[----:B------:R-:W-:Y:S01]  /*07f0*/  ISETP.NE.AND P2, PT, R15, RZ, PT ;  /* 0x000000ff0f00720c */ /* 0x000fe20003f45270 */
[----:B------:R-:W-:-:S12]  /*0800*/  @!P0 BRA `(.L_x_21) ;  /* 0x0000000000988947 */ /* 0x000fd80003800000 */
[----:B------:R-:W0:Y:S01]  /*0810*/  LDC.64 R12, c[0x0][0x398] ;  /* 0x0000e600ff0c7b82 */ /* 0x000e220000000a00 */
[C---:B------:R-:W-:Y:S01]  /*0820*/  VIADD R19, R17.reuse, UR9 ;  /* 0x0000000911137c36 */ /* 0x040fe20008000000 */
[----:B------:R-:W-:-:S04]  /*0830*/  IADD3 R16, P3, PT, R17, UR9, RZ ;  /* 0x0000000911107c10 */ /* 0x000fc8000ff7e0ff */
[----:B------:R-:W-:Y:S02]  /*0840*/  IADD3.X R18, PT, PT, RZ, RZ, RZ, P3, !PT ;  /* 0x000000ffff127210 */ /* 0x000fe40001ffe4ff */
[----:B------:R-:W1:Y:S01]  /*0850*/  LDC.64 R2, c[0x0][0x398] ;  /* 0x0000e600ff027b82 */ /* 0x000e620000000a00 */
[----:B0-----:R-:W-:-:S05]  /*0860*/  IMAD.WIDE.U32 R12, R19, 0x4, R12 ;  /* 0x00000004130c7825 */ /* 0x001fca00078e000c */
[----:B------:R0:W2:Y:S01]  /*0870*/  LDG.E.CONSTANT R26, desc[UR10][R12.64] ;  /* 0x0000000a0c1a7981 */ /* 0x0000a2000c1e9900 */
[----:B-1----:R-:W-:-:S04]  /*0880*/  LEA R2, P3, R16, R2, 0x2 ;  /* 0x0000000210027211 */ /* 0x002fc800078610ff */
        /* <DEDUP_REMOVED lines=8> */
[----:B------:R-:W0:Y:S01]  /*0910*/  S2UR UR6, SR_CgaCtaId ;  /* 0x00000000000679c3 */ /* 0x000e220000008800 */
[----:B------:R-:W-:Y:S01]  /*0920*/  UMOV UR5, 0x400 ;  /* 0x0000040000057882 */ /* 0x000fe20000000000 */
[----:B------:R-:W-:Y:S01]  /*0930*/  IMAD.IADD R24, R10, 0x1, R17 ;  /* 0x000000010a187824 */ /* 0x000fe200078e0211 */
[----:B0-----:R-:W-:-:S06]  /*0940*/  ULEA UR5, UR6, UR5, 0x18 ;  /* 0x0000000506057291 */ /* 0x001fcc000f8ec0ff */
[----:B------:R-:W-:-:S05]  /*0950*/  LEA R24, R24, UR5, 0x2 ;  /* 0x0000000518187c11 */ /* 0x000fca000f8e10ff */
[----:B------:R-:W2:Y:S04]  /*0960*/  LDS R25, [R24] ;  /* 0x0000000018197984 */ /* 0x000ea80000000800 */
[----:B------:R-:W3:Y:S04]  /*0970*/  LDS R27, [R24+0x4] ;  /* 0x00000400181b7984 */ /* 0x000ee80000000800 */
[----:B------:R-:W4:Y:S04]  /*0980*/  LDS R12, [R24+0x8] ;  /* 0x00000800180c7984 */ /* 0x000f280000000800 */
[----:B------:R-:W5:Y:S04]  /*0990*/  LDS R13, [R24+0xc] ;  /* 0x00000c00180d7984 */ /* 0x000f680000000800 */
[----:B-1----:R-:W0:Y:S04]  /*09a0*/  LDS R2, [R24+0x10] ;  /* 0x0000100018027984 */ /* 0x002e280000000800 */
[----:B------:R-:W1:Y:S01]  /*09b0*/  LDS R3, [R24+0x14] ;  /* 0x0000140018037984 */ /* 0x000e620000000800 */
[----:B------:R-:W-:Y:S01]  /*09c0*/  IADD3 R17, PT, PT, R17, 0x8, RZ ;  /* 0x0000000811117810 */ /* 0x000fe20007ffe0ff */
[----:B--2---:R-:W-:-:S02]  /*09d0*/  FFMA R25, R26, R25, R11 ;  /* 0x000000191a197223 */ /* 0x004fc4000000000b */
[----:B------:R-:W2:Y:S02]  /*09e0*/  LDS R11, [R24+0x18] ;  /* 0x00001800180b7984 */ /* 0x000ea40000000800 */
[----:B---3--:R-:W-:Y:S02]  /*09f0*/  FFMA R22, R22, R27, R25 ;  /* 0x0000001b16167223 */ /* 0x008fe40000000019 */
[----:B------:R-:W3:Y:S02]  /*0a00*/  LDS R25, [R24+0x1c] ;  /* 0x00001c0018197984 */ /* 0x000ee40000000800 */
[----:B----4-:R-:W-:-:S04]  /*0a10*/  FFMA R21, R21, R12, R22 ;  /* 0x0000000c15157223 */ /* 0x010fc80000000016 */
[----:B-----5:R-:W-:-:S04]  /*0a20*/  FFMA R20, R20, R13, R21 ;  /* 0x0000000d14147223 */ /* 0x020fc80000000015 */
[----:B0-----:R-:W-:-:S04]  /*0a30*/  FFMA R19, R19, R2, R20 ;  /* 0x0000000213137223 */ /* 0x001fc80000000014 */
[----:B-1----:R-:W-:-:S04]  /*0a40*/  FFMA R3, R18, R3, R19 ;  /* 0x0000000312037223 */ /* 0x002fc80000000013 */
[----:B--2---:R-:W-:-:S04]  /*0a50*/  FFMA R16, R16, R11, R3 ;  /* 0x0000000b10107223 */ /* 0x004fc80000000003 */
[----:B---3--:R-:W-:-:S07]  /*0a60*/  FFMA R11, R23, R25, R16 ;  /* 0x00000019170b7223 */ /* 0x008fce0000000010 */
.L_x_21:
[----:B------:R-:W-:Y:S05]  /*0a70*/  @!P2 BRA `(.L_x_20) ;  /* 0x0000000000d8a947 */ /* 0x000fea0003800000 */
[----:B------:R-:W-:Y:S01]  /*0a80*/  ISETP.NE.AND P2, PT, R8, RZ, PT ;  /* 0x000000ff0800720c */ /* 0x000fe20003f45270 */
[----:B------:R-:W-:-:S12]  /*0a90*/  @!P1 BRA `(.L_x_22) ;  /* 0x0000000000689947 */ /* 0x000fd80003800000 */
[----:B------:R-:W0:Y:S01]  /*0aa0*/  LDC.64 R12, c[0x0][0x398] ;  /* 0x0000e600ff0c7b82 */ /* 0x000e220000000a00 */
[C---:B------:R-:W-:Y:S02]  /*0ab0*/  IADD3 R16, P3, PT, R17.reuse, UR9, RZ ;  /* 0x0000000911107c10 */ /* 0x040fe4000ff7e0ff */
[----:B------:R-:W-:-:S03]  /*0ac0*/  IADD3 R19, PT, PT, R17, UR9, RZ ;  /* 0x0000000911137c10 */ /* 0x000fc6000fffe0ff */
[----:B------:R-:W-:Y:S02]  /*0ad0*/  IMAD.X R18, RZ, RZ, RZ, P3 ;  /* 0x000000ffff127224 */ /* 0x000fe400018e06ff */
[----:B------:R-:W1:Y:S01]  /*0ae0*/  LDC.64 R2, c[0x0][0x398] ;  /* 0x0000e600ff027b82 */ /* 0x000e620000000a00 */
[----:B0-----:R-:W-:-:S06]  /*0af0*/  IMAD.WIDE.U32 R12, R19, 0x4, R12 ;  /* 0x00000004130c7825 */ /* 0x001fcc00078e000c */
[----:B------:R0:W2:Y:S01]  /*0b00*/  LDG.E.CONSTANT R12, desc[UR10][R12.64] ;  /* 0x0000000a0c0c7981 */ /* 0x0000a2000c1e9900 */
[----:B-1----:R-:W-:-:S04]  /*0b10*/  LEA R2, P3, R16, R2, 0x2 ;  /* 0x0000000210027211 */ /* 0x002fc800078610ff */
[----:B------:R-:W-:-:S05]  /*0b20*/  LEA.HI.X R3, R16, R3, R18, 0x2, P3 ;  /* 0x0000000310037211 */ /* 0x000fca00018f1412 */
[----:B------:R-:W3:Y:S04]  /*0b30*/  LDG.E.CONSTANT R19, desc[UR10][R2.64+0x4] ;  /* 0x0000040a02137981 */ /* 0x000ee8000c1e9900 */
[----:B------:R-:W4:Y:S04]  /*0b40*/  LDG.E.CONSTANT R21, desc[UR10][R2.64+0x8] ;  /* 0x0000080a02157981 */ /* 0x000f28000c1e9900 */
[----:B------:R-:W5:Y:S01]  /*0b50*/  LDG.E.CONSTANT R23, desc[UR10][R2.64+0xc] ;  /* 0x00000c0a02177981 */ /* 0x000f62000c1e9900 */
[----:B------:R-:W1:Y:S01]  /*0b60*/  S2UR UR6, SR_CgaCtaId ;  /* 0x00000000000679c3 */ /* 0x000e620000008800 */
[----:B------:R-:W-:Y:S01]  /*0b70*/  UMOV UR5, 0x400 ;  /* 0x0000040000057882 */ /* 0x000fe20000000000 */
[----:B------:R-:W-:Y:S01]  /*0b80*/  IADD3 R16, PT, PT, R10, R17, RZ ;  /* 0x000000110a107210 */ /* 0x000fe20007ffe0ff */
[----:B-1----:R-:W-:-:S06]  /*0b90*/  ULEA UR5, UR6, UR5, 0x18 ;  /* 0x0000000506057291 */ /* 0x002fcc000f8ec0ff */
[----:B------:R-:W-:-:S05]  /*0ba0*/  LEA R16, R16, UR5, 0x2 ;  /* 0x0000000510107c11 */ /* 0x000fca000f8e10ff */
[----:B------:R-:W2:Y:S04]  /*0bb0*/  LDS R18, [R16] ;  /* 0x0000000010127984 */ /* 0x000ea80000000800 */
[----:B------:R-:W3:Y:S04]  /*0bc0*/  LDS R20, [R16+0x4] ;  /* 0x0000040010147984 */ /* 0x000ee80000000800 */
[----:B0-----:R-:W4:Y:S04]  /*0bd0*/  LDS R13, [R16+0x8] ;  /* 0x00000800100d7984 */ /* 0x001f280000000800 */
[----:B------:R-:W5:Y:S01]  /*0be0*/  LDS R22, [R16+0xc] ;  /* 0x00000c0010167984 */ /* 0x000f620000000800 */
[----:B------:R-:W-:Y:S01]  /*0bf0*/  IADD3 R17, PT, PT, R17, 0x4, RZ ;  /* 0x0000000411117810 */ /* 0x000fe20007ffe0ff */
[----:B--2---:R-:W-:-:S04]  /*0c00*/  FFMA R12, R12, R18, R11 ;  /* 0x000000120c0c7223 */ /* 0x004fc8000000000b */
[----:B---3--:R-:W-:-:S04]  /*0c10*/  FFMA R12, R19, R20, R12 ;  /* 0x00000014130c7223 */ /* 0x008fc8000000000c */
[----:B----4-:R-:W-:-:S04]  /*0c20*/  FFMA R12, R21, R13, R12 ;  /* 0x0000000d150c7223 */ /* 0x010fc8000000000c */
[----:B-----5:R-:W-:-:S07]  /*0c30*/  FFMA R11, R23, R22, R12 ;  /* 0x00000016170b7223 */ /* 0x020fce000000000c */
.L_x_22:
[----:B------:R-:W-:Y:S05]  /*0c40*/  @!P2 BRA `(.L_x_20) ;  /* 0x000000000064a947 */ /* 0x000fea0003800000 */
[----:B------:R-:W0:Y:S01]  /*0c50*/  LDC.64 R2, c[0x0][0x398] ;  /* 0x0000e600ff027b82 */ /* 0x000e220000000a00 */
[----:B------:R-:W-:-:S04]  /*0c60*/  VIADD R13, R17, UR9 ;  /* 0x00000009110d7c36 */ /* 0x000fc80008000000 */
[----:B0-----:R-:W-:-:S06]  /*0c70*/  IMAD.WIDE.U32 R2, R13, 0x4, R2 ;  /* 0x000000040d027825 */ /* 0x001fcc00078e0002 */
[----:B------:R-:W2:Y:S01]  /*0c80*/  LDG.E.CONSTANT R2, desc[UR10][R2.64] ;  /* 0x0000000a02027981 */ /* 0x000ea2000c1e9900 */
[----:B------:R-:W0:Y:S01]  /*0c90*/  S2UR UR6, SR_CgaCtaId ;  /* 0x00000000000679c3 */ /* 0x000e220000008800 */
[----:B------:R-:W-:Y:S01]  /*0ca0*/  UMOV UR5, 0x400 ;  /* 0x0000040000057882 */ /* 0x000fe20000000000 */
[----:B------:R-:W-:Y:S02]  /*0cb0*/  IADD3 R10, PT, PT, R10, R17, RZ ;  /* 0x000000110a0a7210 */ /* 0x000fe40007ffe0ff */
[----:B------:R-:W-:Y:S01]  /*0cc0*/  ISETP.NE.AND P2, PT, R8, 0x1, PT ;  /* 0x000000010800780c */ /* 0x000fe20003f45270 */
[----:B0-----:R-:W-:-:S06]  /*0cd0*/  ULEA UR5, UR6, UR5, 0x18 ;  /* 0x0000000506057291 */ /* 0x001fcc000f8ec0ff */
[----:B------:R-:W-:-:S05]  /*0ce0*/  LEA R18, R10, UR5, 0x2 ;  /* 0x000000050a127c11 */ /* 0x000fca000f8e10ff */
[----:B------:R-:W2:Y:S02]  /*0cf0*/  LDS R10, [R18] ;  /* 0x00000000120a7984 */ /* 0x000ea40000000800 */
[----:B--2---:R-:W-:Y:S01]  /*0d00*/  FFMA R11, R2, R10, R11 ;  /* 0x0000000a020b7223 */ /* 0x004fe2000000000b */
[----:B------:R-:W-:Y:S06]  /*0d10*/  @!P2 BRA `(.L_x_20) ;  /* 0x000000000030a947 */ /* 0x000fec0003800000 */
        /* <DEDUP_REMOVED lines=12> */
.L_x_20:
[----:B------:R-:W-:Y:S05]  /*0de0*/  BRA.U UP0, `(.L_x_23) ;  /* 0xfffffff500447547 */ /* 0x000fea000b83ffff */
.L_x_17:
        /* <DEDUP_REMOVED lines=9> */
.L_x_24:
        /* <DEDUP_REMOVED lines=16> */
.L_x_27:


//--------------------- .nv.shared._Z16naiveConvolutionPfS_iiS_i --------------------------
	.section	.nv.shared._Z16naiveConvolutionPfS_iiS_i,"aw",@nobits
	.sectionflags	@""
	.align	16
	.zero		1024


//--------------------- .nv.shared.reserved.0     --------------------------
	.section	.nv.shared.reserved.0,"aw",@nobits
	.weak		__nv_reservedSMEM_offset_0_alias
	.size		__nv_reservedSMEM_offset_0_alias, 0, 64
	.other		__nv_reservedSMEM_offset_0_alias,@"STO_CUDA_RESERVED_SHARED STV_DEFAULT"
__nv_reservedSMEM_offset_0_alias:
	.zero		0
	.zero		64


//--------------------- .nv.shared._Z16tiledConvolutionPfS_iiPKfi --------------------------
	.section	.nv.shared._Z16tiledConvolutionPfS_iiPKfi,"aw",@nobits
	.sectionflags	@""
	.align	16
.nv.shared._Z16tiledConvolutionPfS_iiPKfi:
	.zero		5120


//--------------------- .nv.shared._Z23DynamicTiledConvolutionPfS_iiPKfiii --------------------------
	.section	.nv.shared._Z23DynamicTiledConvolutionPfS_iiPKfiii,"aw",@nobits
	.sectionflags	@""
	.align	16
	.zero		1024


//--------------------- .nv.constant0._Z16naiveConvolutionPfS_iiS_i --------------------------
	.section	.nv.constant0._Z16naiveConvolutionPfS_iiS_i,"a",@progbits
	.sectionflags	@""
	.align	4
.nv.constant0._Z16naiveConvolutionPfS_iiS_i:
	.zero		932


//--------------------- .nv.constant0._Z16tiledConvolutionPfS_iiPKfi --------------------------
	.section	.nv.constant0._Z16tiledConvolutionPfS_iiPKfi,"a",@progbits
	.sectionflags	@""
	.align	4
.nv.constant0._Z16tiledConvolutionPfS_iiPKfi:
	.zero		932


//--------------------- .nv.constant0._Z23DynamicTiledConvolutionPfS_iiPKfiii --------------------------
	.section	.nv.constant0._Z23DynamicTiledConvolutionPfS_iiPKfiii,"a",@progbits
	.sectionflags	@""
	.align	4
.nv.constant0._Z23DynamicTiledConvolutionPfS_iiPKfiii:
	.zero		940


//--------------------- SYMBOLS --------------------------

	.type		.nv.reservedSmem.offset0,@object
	.size		.nv.reservedSmem.offset0,0x4
	.type		.nv.reservedSmem.cap,@object
	.size		.nv.reservedSmem.cap,0x4
